// auto-generated by cutlass_sweep.gemm — config: {"arch": "sm_90", "cluster_m": 2, "cluster_n": 2, "dtype": "e4m3", "stages": 0, "tile_k": 64, "tile_m": 64, "tile_n": 256}
#include "cutlass/cutlass.h"
#include "cutlass/gemm/collective/collective_builder.hpp"
#include "cutlass/gemm/device/gemm_universal_adapter.h"
#include "cutlass/gemm/kernel/gemm_universal.hpp"
#include "cutlass/epilogue/collective/collective_builder.hpp"

using ElemA = cutlass::float_e4m3_t;
using ElemB = cutlass::float_e4m3_t;
using ElemCD = cutlass::float_e4m3_t;
using Acc  = float;
using TileShape    = cute::Shape<cute::_64, cute::_256, cute::_64>;
using ClusterShape = cute::Shape<cute::_2, cute::_2, cute::_1>;

using CollectiveEpilogue = typename cutlass::epilogue::collective::CollectiveBuilder<
    cutlass::arch::Sm90, cutlass::arch::OpClassTensorOp,
    TileShape, ClusterShape,
    cutlass::epilogue::collective::EpilogueTileAuto,
    Acc, Acc,
    ElemCD, cutlass::layout::RowMajor, 128 / cutlass::sizeof_bits<ElemCD>::value,
    ElemCD, cutlass::layout::RowMajor, 128 / cutlass::sizeof_bits<ElemCD>::value,
    cutlass::epilogue::collective::EpilogueScheduleAuto
  >::CollectiveOp;

using CollectiveMainloop = typename cutlass::gemm::collective::CollectiveBuilder<
    cutlass::arch::Sm90, cutlass::arch::OpClassTensorOp,
    ElemA, cutlass::layout::RowMajor, 128 / cutlass::sizeof_bits<ElemA>::value,
    ElemB, cutlass::layout::ColumnMajor, 128 / cutlass::sizeof_bits<ElemB>::value,
    Acc,
    TileShape, ClusterShape,
    cutlass::gemm::collective::StageCountAutoCarveout<static_cast<int>(sizeof(typename CollectiveEpilogue::SharedStorage))>,
    cutlass::gemm::collective::KernelScheduleAuto
  >::CollectiveOp;

using GemmKernel = cutlass::gemm::kernel::GemmUniversal<
    cute::Shape<int,int,int,int>,
    CollectiveMainloop,
    CollectiveEpilogue
>;
using Gemm = cutlass::gemm::device::GemmUniversalAdapter<GemmKernel>;

// Force the device kernel symbol into the cubin without needing a host main.
auto* _anchor = &cutlass::device_kernel<GemmKernel>;


// ===== COMPILED SASS (sm_90a) =====

	.target	sm_90a

	.elftype	@"ET_EXEC"


//--------------------- .note.nv.tkinfo           --------------------------
	.section	.note.nv.tkinfo,"",@"SHT_NOTE"
	.sectionflags	@"SHF_NOTE_NV_TKINFO"
	.tkinfo
        /*0018*/ 	.word	0x00000002
        /*0030*/ 	.string	""
        /*0030*/ 	.string	"ptxas"
        /*0030*/ 	.string	"Cuda compilation tools, release 13.0, V13.0.88"
        /*0030*/ 	.string	"Build cuda_13.0.r13.0/compiler.36424714_0"
        /*0030*/ 	.string	"-arch sm_90a -m 64 "



//--------------------- .note.nv.cuinfo           --------------------------
	.section	.note.nv.cuinfo,"",@"SHT_NOTE"
	.sectionflags	@"SHF_NOTE_NV_CUINFO"
        /*0018*/ 	.short	0x0002
        /*001a*/ 	.short	0x005a
        /*001c*/ 	.short	0x0082
	.zero		2


//--------------------- .nv.info                  --------------------------
	.section	.nv.info,"",@"SHT_CUDA_INFO"
	.align	4


	//----- nvinfo : EIATTR_REGCOUNT
	.align		4
        /*0000*/ 	.byte	0x04, 0x2f
        /*0002*/ 	.short	(.L_12 - .L_11)
	.align		4
.L_11:
        /*0004*/ 	.word	index@(_ZN7cutlass13device_kernelINS_4gemm6kernel13GemmUniversalIN4cute5tupleIJiiiiEEENS1_10collective13CollectiveMmaINS1_37MainloopSm90TmaGmmaWarpSpecializedFP8ILi11ENS5_IJNS4_1CILi2EEESB_NSA_ILi1EEEEEENS1_32KernelTmaWarpSpecializedPingpongEEENS5_IJNSA_ILi64EEENSA_ILi256EEESG_EEENS_12float_e4m3_tENS5_IJlSC_lEEESJ_SK_NS4_8TiledMMAINS4_8MMA_AtomIJNS4_4SM904GMMA31MMA_64x256x32_F32E4M3E4M3_SS_TNILNSO_7ScaleInE1ELSQ_1EEEEEENS4_6LayoutINS5_IJSC_SC_SC_EEENS5_IJNSA_ILi0EEESV_SV_EEEEENS5_IJNS4_10UnderscoreESY_SY_EEEEENS4_23SM90_TMA_LOAD_MULTICASTENS4_14ComposedLayoutINS4_7SwizzleILi2ELi4ELi3EEENS4_18smem_ptr_flag_bitsILi8EEENST_INS5_IJNSA_ILi8EEESG_EEENS5_IJSG_SC_EEEEEEEvNS4_8identityES11_S1B_vS1C_EENS_8epilogue10collective6detail29Sm90TmaWarpSpecializedAdapterINS1F_15DefaultEpilogueISJ_SK_SK_NS1E_6thread17LinearCombinationISJ_Li1EffLNS1J_9ScaleType4KindE0ELNS_15FloatRoundStyleE2ESJ_EENS1_15EpilogueDefaultEEEEEvvEEEEvNT_6ParamsE)
        /*0008*/ 	.word	0x000000a8


	//----- nvinfo : EIATTR_FRAME_SIZE
	.align		4
.L_12:
        /*000c*/ 	.byte	0x04, 0x11
        /*000e*/ 	.short	(.L_14 - .L_13)
	.align		4
.L_13:
        /*0010*/ 	.word	index@(_ZN7cutlass13device_kernelINS_4gemm6kernel13GemmUniversalIN4cute5tupleIJiiiiEEENS1_10collective13CollectiveMmaINS1_37MainloopSm90TmaGmmaWarpSpecializedFP8ILi11ENS5_IJNS4_1CILi2EEESB_NSA_ILi1EEEEEENS1_32KernelTmaWarpSpecializedPingpongEEENS5_IJNSA_ILi64EEENSA_ILi256EEESG_EEENS_12float_e4m3_tENS5_IJlSC_lEEESJ_SK_NS4_8TiledMMAINS4_8MMA_AtomIJNS4_4SM904GMMA31MMA_64x256x32_F32E4M3E4M3_SS_TNILNSO_7ScaleInE1ELSQ_1EEEEEENS4_6LayoutINS5_IJSC_SC_SC_EEENS5_IJNSA_ILi0EEESV_SV_EEEEENS5_IJNS4_10UnderscoreESY_SY_EEEEENS4_23SM90_TMA_LOAD_MULTICASTENS4_14ComposedLayoutINS4_7SwizzleILi2ELi4ELi3EEENS4_18smem_ptr_flag_bitsILi8EEENST_INS5_IJNSA_ILi8EEESG_EEENS5_IJSG_SC_EEEEEEEvNS4_8identityES11_S1B_vS1C_EENS_8epilogue10collective6detail29Sm90TmaWarpSpecializedAdapterINS1F_15DefaultEpilogueISJ_SK_SK_NS1E_6thread17LinearCombinationISJ_Li1EffLNS1J_9ScaleType4KindE0ELNS_15FloatRoundStyleE2ESJ_EENS1_15EpilogueDefaultEEEEEvvEEEEvNT_6ParamsE)
        /*0014*/ 	.word	0x00000118


	//----- nvinfo : EIATTR_MIN_STACK_SIZE
	.align		4
.L_14:
        /*0018*/ 	.byte	0x04, 0x12
        /*001a*/ 	.short	(.L_16 - .L_15)
	.align		4
.L_15:
        /*001c*/ 	.word	index@(_ZN7cutlass13device_kernelINS_4gemm6kernel13GemmUniversalIN4cute5tupleIJiiiiEEENS1_10collective13CollectiveMmaINS1_37MainloopSm90TmaGmmaWarpSpecializedFP8ILi11ENS5_IJNS4_1CILi2EEESB_NSA_ILi1EEEEEENS1_32KernelTmaWarpSpecializedPingpongEEENS5_IJNSA_ILi64EEENSA_ILi256EEESG_EEENS_12float_e4m3_tENS5_IJlSC_lEEESJ_SK_NS4_8TiledMMAINS4_8MMA_AtomIJNS4_4SM904GMMA31MMA_64x256x32_F32E4M3E4M3_SS_TNILNSO_7ScaleInE1ELSQ_1EEEEEENS4_6LayoutINS5_IJSC_SC_SC_EEENS5_IJNSA_ILi0EEESV_SV_EEEEENS5_IJNS4_10UnderscoreESY_SY_EEEEENS4_23SM90_TMA_LOAD_MULTICASTENS4_14ComposedLayoutINS4_7SwizzleILi2ELi4ELi3EEENS4_18smem_ptr_flag_bitsILi8EEENST_INS5_IJNSA_ILi8EEESG_EEENS5_IJSG_SC_EEEEEEEvNS4_8identityES11_S1B_vS1C_EENS_8epilogue10collective6detail29Sm90TmaWarpSpecializedAdapterINS1F_15DefaultEpilogueISJ_SK_SK_NS1E_6thread17LinearCombinationISJ_Li1EffLNS1J_9ScaleType4KindE0ELNS_15FloatRoundStyleE2ESJ_EENS1_15EpilogueDefaultEEEEEvvEEEEvNT_6ParamsE)
        /*0020*/ 	.word	0x00000118
.L_16:


//--------------------- .nv.compat                --------------------------
	.section	.nv.compat,"",@"SHT_CUDA_COMPAT_INFO"
	.align	4
        /*0000*/ 	.byte	0x02, 0x09, 0x01, 0x00, 0x02, 0x02, 0x04, 0x00, 0x02, 0x05, 0x05, 0x00, 0x03, 0x07, 0x01, 0x01
        /*0010*/ 	.byte	0x02, 0x03, 0x01, 0x00, 0x02, 0x06, 0x01, 0x00, 0x04, 0x0b, 0x08, 0x00, 0x00, 0x00, 0x00, 0x00
        /*0020*/ 	.byte	0x00, 0x00, 0x00, 0x00


//--------------------- .nv.info._ZN7cutlass13device_kernelINS_4gemm6kernel13GemmUniversalIN4cute5tupleIJiiiiEEENS1_10collective13CollectiveMmaINS1_37MainloopSm90TmaGmmaWarpSpecializedFP8ILi11ENS5_IJNS4_1CILi2EEESB_NSA_ILi1EEEEEENS1_32KernelTmaWarpSpecializedPingpongEEENS5_IJNSA_ILi64EEENSA_ILi256EEESG_EEENS_12float_e4m3_tENS5_IJlSC_lEEESJ_SK_NS4_8TiledMMAINS4_8MMA_AtomIJNS4_4SM904GMMA31MMA_64x256x32_F32E4M3E4M3_SS_TNILNSO_7ScaleInE1ELSQ_1EEEEEENS4_6LayoutINS5_IJSC_SC_SC_EEENS5_IJNSA_ILi0EEESV_SV_EEEEENS5_IJNS4_10UnderscoreESY_SY_EEEEENS4_23SM90_TMA_LOAD_MULTICASTENS4_14ComposedLayoutINS4_7SwizzleILi2ELi4ELi3EEENS4_18smem_ptr_flag_bitsILi8EEENST_INS5_IJNSA_ILi8EEESG_EEENS5_IJSG_SC_EEEEEEEvNS4_8identityES11_S1B_vS1C_EENS_8epilogue10collective6detail29Sm90TmaWarpSpecializedAdapterINS1F_15DefaultEpilogueISJ_SK_SK_NS1E_6thread17LinearCombinationISJ_Li1EffLNS1J_9ScaleType4KindE0ELNS_15FloatRoundStyleE2ESJ_EENS1_15EpilogueDefaultEEEEEvvEEEEvNT_6ParamsE --------------------------
	.section	.nv.info._ZN7cutlass13device_kernelINS_4gemm6kernel13GemmUniversalIN4cute5tupleIJiiiiEEENS1_10collective13CollectiveMmaINS1_37MainloopSm90TmaGmmaWarpSpecializedFP8ILi11ENS5_IJNS4_1CILi2EEESB_NSA_ILi1EEEEEENS1_32KernelTmaWarpSpecializedPingpongEEENS5_IJNSA_ILi64EEENSA_ILi256EEESG_EEENS_12float_e4m3_tENS5_IJlSC_lEEESJ_SK_NS4_8TiledMMAINS4_8MMA_AtomIJNS4_4SM904GMMA31MMA_64x256x32_F32E4M3E4M3_SS_TNILNSO_7ScaleInE1ELSQ_1EEEEEENS4_6LayoutINS5_IJSC_SC_SC_EEENS5_IJNSA_ILi0EEESV_SV_EEEEENS5_IJNS4_10UnderscoreESY_SY_EEEEENS4_23SM90_TMA_LOAD_MULTICASTENS4_14ComposedLayoutINS4_7SwizzleILi2ELi4ELi3EEENS4_18smem_ptr_flag_bitsILi8EEENST_INS5_IJNSA_ILi8EEESG_EEENS5_IJSG_SC_EEEEEEEvNS4_8identityES11_S1B_vS1C_EENS_8epilogue10collective6detail29Sm90TmaWarpSpecializedAdapterINS1F_15DefaultEpilogueISJ_SK_SK_NS1E_6thread17LinearCombinationISJ_Li1EffLNS1J_9ScaleType4KindE0ELNS_15FloatRoundStyleE2ESJ_EENS1_15EpilogueDefaultEEEEEvvEEEEvNT_6ParamsE,"",@"SHT_CUDA_INFO"
	.sectionflags	@""
	.align	4


	//----- nvinfo : EIATTR_CUDA_API_VERSION
	.align		4
        /*0000*/ 	.byte	0x04, 0x37
        /*0002*/ 	.short	(.L_18 - .L_17)
.L_17:
        /*0004*/ 	.word	0x00000082


	//----- nvinfo : EIATTR_KPARAM_INFO
	.align		4
.L_18:
        /*0008*/ 	.byte	0x04, 0x17
        /*000a*/ 	.short	(.L_20 - .L_19)
.L_19:
        /*000c*/ 	.word	0x00000000
        /*0010*/ 	.short	0x0000
        /*0012*/ 	.short	0x0070
        /*0014*/ 	.byte	0x00, 0xf0, 0x01, 0x10


	//----- nvinfo : EIATTR_SPARSE_MMA_MASK
	.align		4
.L_20:
        /*0018*/ 	.byte	0x03, 0x50
        /*001a*/ 	.short	0x0000


	//----- nvinfo : EIATTR_MAXREG_COUNT
	.align		4
        /*001c*/ 	.byte	0x03, 0x1b
        /*001e*/ 	.short	0x00a8


	//----- nvinfo : EIATTR_NUM_BARRIERS
	.align		4
        /*0020*/ 	.byte	0x02, 0x4c
        /*0022*/ 	.byte	0x01
	.zero		1


	//----- nvinfo : EIATTR_ANNOTATIONS
	.align		4
        /*0024*/ 	.byte	0x04, 0x55
        /*0026*/ 	.short	(.L_22 - .L_21)


	//   ....[0]....
.L_21:
        /*0028*/ 	.word	0x00000001
        /*002c*/ 	.byte	0x30, 0x08, 0x00, 0x00, 0x01, 0x00, 0x00, 0x00, 0x20, 0x0a, 0x00, 0x00, 0x01, 0x00, 0x00, 0x00
        /* <DEDUP_REMOVED lines=212> */
        /*0d7c*/ 	.byte	0x10, 0x09, 0x01, 0x00


	//----- nvinfo : EIATTR_MERCURY_ISA_VERSION
	.align		4
.L_22:
        /*0d80*/ 	.byte	0x03, 0x5f
        /*0d82*/ 	.short	0x0101


	//----- nvinfo : EIATTR_INT_WARP_WIDE_INSTR_OFFSETS
	.align		4
        /*0d84*/ 	.byte	0x04, 0x31
        /*0d86*/ 	.short	(.L_24 - .L_23)


	//   ....[0]....
.L_23:
        /*0d88*/ 	.word	0x000006b0


	//   ....[1]....
        /*0d8c*/ 	.word	0x00000730


	//   ....[2]....
        /*0d90*/ 	.word	0x00000740


	//   ....[3]....
        /*0d94*/ 	.word	0x00000770


	//   ....[4]....
        /*0d98*/ 	.word	0x000007b0


	//   ....[5]....
        /*0d9c*/ 	.word	0x000007e0


	//   ....[6]....
        /*0da0*/ 	.word	0x000008f0


	//   ....[7]....
        /*0da4*/ 	.word	0x00000910


	//   ....[8]....
        /*0da8*/ 	.word	0x000057b0


	//----- nvinfo : EIATTR_COOP_GROUP_MASK_REGIDS
	.align		4
.L_24:
        /*0dac*/ 	.byte	0x04, 0x29
        /*0dae*/ 	.short	(.L_26 - .L_25)


	//   ....[0]....
.L_25:
        /*0db0*/ 	.word	0xffffffff


	//   ....[1]....
        /*0db4*/ 	.word	0xffffffff


	//   ....[2]....
        /*0db8*/ 	.word	0xffffffff


	//   ....[3]....
        /*0dbc*/ 	.word	0xffffffff


	//   ....[4]....
        /*0dc0*/ 	.word	0xffffffff


	//   ....[5]....
        /*0dc4*/ 	.word	0xffffffff


	//   ....[6]....
        /*0dc8*/ 	.word	0xffffffff


	//----- nvinfo : EIATTR_COOP_GROUP_INSTR_OFFSETS
	.align		4
.L_26:
        /*0dcc*/ 	.byte	0x04, 0x28
        /*0dce*/ 	.short	(.L_28 - .L_27)


	//   ....[0]....
.L_27:
        /*0dd0*/ 	.word	0x00000070


	//   ....[1]....
        /*0dd4*/ 	.word	0x00000090


	//   ....[2]....
        /*0dd8*/ 	.word	0x00000190


	//   ....[3]....
        /*0ddc*/ 	.word	0x000004c0


	//   ....[4]....
        /*0de0*/ 	.word	0x00000500


	//   ....[5]....
        /*0de4*/ 	.word	0x00000600


	//   ....[6]....
        /*0de8*/ 	.word	0x00000ab0


	//----- nvinfo : EIATTR_REG_RECONFIG
	.align		4
.L_28:
        /*0dec*/ 	.byte	0x01, 0x54
	.zero		2


	//----- nvinfo : EIATTR_MBARRIER_INSTR_OFFSETS
	.align		4
        /*0df0*/ 	.byte	0x04, 0x39
        /*0df2*/ 	.short	(.L_30 - .L_29)


	//   ....[0]....
.L_29:
        /*0df4*/ 	.word	0x00000330
        /*0df8*/ 	.word	0x000000ff
        /*0dfc*/ 	.word	0x00000000
        /*0e00*/ 	.short	0x0100
        /*0e02*/ 	.byte	0x07
	.zero		1


	//   ....[1]....
        /*0e04*/ 	.word	0x00000340
        /*0e08*/ 	.word	0x000000ff
        /*0e0c*/ 	.word	0x00000058
        /*0e10*/ 	.short	0x0100
        /*0e12*/ 	.byte	0x07
	.zero		1


	//   ....[2]....
        /*0e14*/ 	.word	0x00000350
        /*0e18*/ 	.word	0x000000ff
        /*0e1c*/ 	.word	0x00000008
        /*0e20*/ 	.short	0x0100
        /*0e22*/ 	.byte	0x07
	.zero		1


	//   ....[3]....
        /*0e24*/ 	.word	0x00000360
        /*0e28*/ 	.word	0x000000ff
        /*0e2c*/ 	.word	0x00000060
        /*0e30*/ 	.short	0x0100
        /*0e32*/ 	.byte	0x07
	.zero		1


	//   ....[4]....
        /*0e34*/ 	.word	0x00000370
        /*0e38*/ 	.word	0x000000ff
        /*0e3c*/ 	.word	0x00000010
        /*0e40*/ 	.short	0x0100
        /*0e42*/ 	.byte	0x07
	.zero		1


	//   ....[5]....
        /*0e44*/ 	.word	0x00000380
        /*0e48*/ 	.word	0x000000ff
        /*0e4c*/ 	.word	0x00000068
        /*0e50*/ 	.short	0x0100
        /*0e52*/ 	.byte	0x07
	.zero		1


	//   ....[6]....
        /*0e54*/ 	.word	0x00000390
        /*0e58*/ 	.word	0x000000ff
        /*0e5c*/ 	.word	0x00000018
        /*0e60*/ 	.short	0x0100
        /*0e62*/ 	.byte	0x07
	.zero		1


	//   ....[7]....
        /*0e64*/ 	.word	0x000003a0
        /*0e68*/ 	.word	0x000000ff
        /*0e6c*/ 	.word	0x00000070
        /*0e70*/ 	.short	0x0100
        /*0e72*/ 	.byte	0x07
	.zero		1


	//   ....[8]....
        /*0e74*/ 	.word	0x000003b0
        /*0e78*/ 	.word	0x000000ff
        /*0e7c*/ 	.word	0x00000020
        /*0e80*/ 	.short	0x0100
        /*0e82*/ 	.byte	0x07
	.zero		1


	//   ....[9]....
        /*0e84*/ 	.word	0x000003c0
        /*0e88*/ 	.word	0x000000ff
        /*0e8c*/ 	.word	0x00000078
        /*0e90*/ 	.short	0x0100
        /*0e92*/ 	.byte	0x07
	.zero		1


	//   ....[10]....
        /*0e94*/ 	.word	0x000003d0
        /*0e98*/ 	.word	0x000000ff
        /*0e9c*/ 	.word	0x00000028
        /*0ea0*/ 	.short	0x0100
        /*0ea2*/ 	.byte	0x07
	.zero		1


	//   ....[11]....
        /*0ea4*/ 	.word	0x000003e0
        /*0ea8*/ 	.word	0x000000ff
        /*0eac*/ 	.word	0x00000080
        /*0eb0*/ 	.short	0x0100
        /*0eb2*/ 	.byte	0x07
	.zero		1


	//   ....[12]....
        /*0eb4*/ 	.word	0x000003f0
        /*0eb8*/ 	.word	0x000000ff
        /*0ebc*/ 	.word	0x00000030
        /*0ec0*/ 	.short	0x0100
        /*0ec2*/ 	.byte	0x07
	.zero		1


	//   ....[13]....
        /*0ec4*/ 	.word	0x00000400
        /*0ec8*/ 	.word	0x000000ff
        /*0ecc*/ 	.word	0x00000088
        /*0ed0*/ 	.short	0x0100
        /*0ed2*/ 	.byte	0x07
	.zero		1


	//   ....[14]....
        /*0ed4*/ 	.word	0x00000410
        /*0ed8*/ 	.word	0x000000ff
        /*0edc*/ 	.word	0x00000038
        /*0ee0*/ 	.short	0x0100
        /*0ee2*/ 	.byte	0x07
	.zero		1


	//   ....[15]....
        /*0ee4*/ 	.word	0x00000420
        /*0ee8*/ 	.word	0x000000ff
        /*0eec*/ 	.word	0x00000090
        /*0ef0*/ 	.short	0x0100
        /*0ef2*/ 	.byte	0x07
	.zero		1


	//   ....[16]....
        /*0ef4*/ 	.word	0x00000430
        /*0ef8*/ 	.word	0x000000ff
        /*0efc*/ 	.word	0x00000040
        /*0f00*/ 	.short	0x0100
        /*0f02*/ 	.byte	0x07
	.zero		1


	//   ....[17]....
        /*0f04*/ 	.word	0x00000440
        /*0f08*/ 	.word	0x000000ff
        /*0f0c*/ 	.word	0x00000098
        /*0f10*/ 	.short	0x0100
        /*0f12*/ 	.byte	0x07
	.zero		1


	//   ....[18]....
        /*0f14*/ 	.word	0x00000450
        /*0f18*/ 	.word	0x000000ff
        /*0f1c*/ 	.word	0x00000048
        /*0f20*/ 	.short	0x0100
        /*0f22*/ 	.byte	0x07
	.zero		1


	//   ....[19]....
        /*0f24*/ 	.word	0x00000460
        /*0f28*/ 	.word	0x000000ff
        /*0f2c*/ 	.word	0x000000a0
        /*0f30*/ 	.short	0x0100
        /*0f32*/ 	.byte	0x07
	.zero		1


	//   ....[20]....
        /*0f34*/ 	.word	0x00000470
        /*0f38*/ 	.word	0x000000ff
        /*0f3c*/ 	.word	0x00000050
        /*0f40*/ 	.short	0x0100
        /*0f42*/ 	.byte	0x07
	.zero		1


	//   ....[21]....
        /*0f44*/ 	.word	0x00000480
        /*0f48*/ 	.word	0x000000ff
        /*0f4c*/ 	.word	0x000000a8
        /*0f50*/ 	.short	0x0100
        /*0f52*/ 	.byte	0x07
	.zero		1


	//   ....[22]....
        /*0f54*/ 	.word	0x00000950
        /*0f58*/ 	.word	0x000000ff
        /*0f5c*/ 	.word	0x000000e0
        /*0f60*/ 	.short	0x0100
        /*0f62*/ 	.byte	0x07
	.zero		1


	//   ....[23]....
        /*0f64*/ 	.word	0x000009f0
        /*0f68*/ 	.word	0x000000ff
        /*0f6c*/ 	.word	0x000000e8
        /*0f70*/ 	.short	0x0100
        /*0f72*/ 	.byte	0x07
	.zero		1


	//   ....[24]....
        /*0f74*/ 	.word	0x00000a30
        /*0f78*/ 	.word	0x000000ff
        /*0f7c*/ 	.word	0x000000c0
        /*0f80*/ 	.short	0x0100
        /*0f82*/ 	.byte	0x0a
	.zero		1


	//   ....[25]....
        /*0f84*/ 	.word	0x00000a40
        /*0f88*/ 	.word	0x000000ff
        /*0f8c*/ 	.word	0x000000c8
        /*0f90*/ 	.short	0x0100
        /*0f92*/ 	.byte	0x0a
	.zero		1


	//   ....[26]....
        /*0f94*/ 	.word	0x00000a50
        /*0f98*/ 	.word	0x000000ff
        /*0f9c*/ 	.word	0x000000d0
        /*0fa0*/ 	.short	0x0100
        /*0fa2*/ 	.byte	0x0a
	.zero		1


	//   ....[27]....
        /*0fa4*/ 	.word	0x00000a60
        /*0fa8*/ 	.word	0x000000ff
        /*0fac*/ 	.word	0x000000d8
        /*0fb0*/ 	.short	0x0100
        /*0fb2*/ 	.byte	0x0a
	.zero		1


	//   ....[28]....
        /*0fb4*/ 	.word	0x00001910
        /*0fb8*/ 	.word	0x000000ff
        /*0fbc*/ 	.word	0xfffffff8
        /*0fc0*/ 	.short	0x010a
        /*0fc2*/ 	.byte	0x11
	.zero		1


	//   ....[29]....
        /*0fc4*/ 	.word	0x000022f0
        /*0fc8*/ 	.word	0x000000ff
        /*0fcc*/ 	.word	0x00000000
        /*0fd0*/ 	.short	0x010a
        /*0fd2*/ 	.byte	0x06
	.zero		1


	//   ....[30]....
        /*0fd4*/ 	.word	0x00002330
        /*0fd8*/ 	.word	0x000000ff
        /*0fdc*/ 	.word	0x00000000
        /*0fe0*/ 	.short	0x010a
        /*0fe2*/ 	.byte	0x06
	.zero		1


	//   ....[31]....
        /*0fe4*/ 	.word	0x00003510
        /*0fe8*/ 	.word	0x000000ff
        /*0fec*/ 	.word	0x00000000
        /*0ff0*/ 	.short	0x010a
        /*0ff2*/ 	.byte	0x09
	.zero		1


	//   ....[32]....
        /*0ff4*/ 	.word	0x00003550
        /*0ff8*/ 	.word	0x000000ff
        /*0ffc*/ 	.word	0x00000000
        /*1000*/ 	.short	0x010a
        /*1002*/ 	.byte	0x09
	.zero		1


	//   ....[33]....
        /*1004*/ 	.word	0x00004610
        /*1008*/ 	.word	0x000000e5
        /*100c*/ 	.word	0x00000000
        /*1010*/ 	.short	0x0101
        /*1012*/ 	.byte	0x3f
	.zero		1


	//   ....[34]....
        /*1014*/ 	.word	0x000056d0
        /*1018*/ 	.word	0x000000e3
        /*101c*/ 	.word	0x00000000
        /*1020*/ 	.short	0x0101
        /*1022*/ 	.byte	0x1d
	.zero		1


	//   ....[35]....
        /*1024*/ 	.word	0x00005860
        /*1028*/ 	.word	0x00000018
        /*102c*/ 	.word	0x00000000
        /*1030*/ 	.short	0x0101
        /*1032*/ 	.byte	0x3f
	.zero		1


	//   ....[36]....
        /*1034*/ 	.word	0x00005920
        /*1038*/ 	.word	0x000000ff
        /*103c*/ 	.word	0x00000008
        /*1040*/ 	.short	0x010a
        /*1042*/ 	.byte	0x11
	.zero		1


	//   ....[37]....
        /*1044*/ 	.word	0x0000eb10
        /*1048*/ 	.word	0x00000003
        /*104c*/ 	.word	0x00000000
        /*1050*/ 	.short	0x0101
        /*1052*/ 	.byte	0x1d
	.zero		1


	//   ....[38]....
        /*1054*/ 	.word	0x0000f630
        /*1058*/ 	.word	0x0000000b
        /*105c*/ 	.word	0x00000058
        /*1060*/ 	.short	0x010a
        /*1062*/ 	.byte	0x3f
	.zero		1


	//   ....[39]....
        /*1064*/ 	.word	0x0000fa20
        /*1068*/ 	.word	0x00000004
        /*106c*/ 	.word	0x000000e8
        /*1070*/ 	.short	0x0101
        /*1072*/ 	.byte	0x3f
	.zero		1


	//   ....[40]....
        /*1074*/ 	.word	0x00010210
        /*1078*/ 	.word	0x00000007
        /*107c*/ 	.word	0x00000000
        /*1080*/ 	.short	0x010a
        /*1082*/ 	.byte	0x3f
	.zero		1


	//   ....[41]....
        /*1084*/ 	.word	0x00010290
        /*1088*/ 	.word	0x00000009
        /*108c*/ 	.word	0x00000000
        /*1090*/ 	.short	0x010a
        /*1092*/ 	.byte	0x3f
	.zero		1


	//   ....[42]....
        /*1094*/ 	.word	0x00010320
        /*1098*/ 	.word	0x00000006
        /*109c*/ 	.word	0x00000000
        /*10a0*/ 	.short	0x010a
        /*10a2*/ 	.byte	0x3f
	.zero		1


	//   ....[43]....
        /*10a4*/ 	.word	0x000103b0
        /*10a8*/ 	.word	0x00000009
        /*10ac*/ 	.word	0x00000000
        /*10b0*/ 	.short	0x010a
        /*10b2*/ 	.byte	0x3f
	.zero		1


	//   ....[44]....
        /*10b4*/ 	.word	0x00010440
        /*10b8*/ 	.word	0x00000006
        /*10bc*/ 	.word	0x00000000
        /*10c0*/ 	.short	0x010a
        /*10c2*/ 	.byte	0x3f
	.zero		1


	//   ....[45]....
        /*10c4*/ 	.word	0x000104d0
        /*10c8*/ 	.word	0x00000009
        /*10cc*/ 	.word	0x00000000
        /*10d0*/ 	.short	0x010a
        /*10d2*/ 	.byte	0x3f
	.zero		1


	//   ....[46]....
        /*10d4*/ 	.word	0x00010560
        /*10d8*/ 	.word	0x00000006
        /*10dc*/ 	.word	0x00000000
        /*10e0*/ 	.short	0x010a
        /*10e2*/ 	.byte	0x3f
	.zero		1


	//   ....[47]....
        /*10e4*/ 	.word	0x000105f0
        /*10e8*/ 	.word	0x00000009
        /*10ec*/ 	.word	0x00000000
        /*10f0*/ 	.short	0x010a
        /*10f2*/ 	.byte	0x3f
	.zero		1


	//   ....[48]....
        /*10f4*/ 	.word	0x00010680
        /*10f8*/ 	.word	0x00000006
        /*10fc*/ 	.word	0x00000000
        /*1100*/ 	.short	0x010a
        /*1102*/ 	.byte	0x3f
	.zero		1


	//   ....[49]....
        /*1104*/ 	.word	0x00010710
        /*1108*/ 	.word	0x00000009
        /*110c*/ 	.word	0x00000000
        /*1110*/ 	.short	0x010a
        /*1112*/ 	.byte	0x3f
	.zero		1


	//   ....[50]....
        /*1114*/ 	.word	0x000107a0
        /*1118*/ 	.word	0x00000003
        /*111c*/ 	.word	0x00000000
        /*1120*/ 	.short	0x010a
        /*1122*/ 	.byte	0x3f
	.zero		1


	//   ....[51]....
        /*1124*/ 	.word	0x00010810
        /*1128*/ 	.word	0x00000003
        /*112c*/ 	.word	0xfffffff8
        /*1130*/ 	.short	0x010a
        /*1132*/ 	.byte	0x3f
	.zero		1


	//   ....[52]....
        /*1134*/ 	.word	0x00010870
        /*1138*/ 	.word	0x00000003
        /*113c*/ 	.word	0x00000000
        /*1140*/ 	.short	0x010a
        /*1142*/ 	.byte	0x3f
	.zero		1


	//   ....[53]....
        /*1144*/ 	.word	0x000108e0
        /*1148*/ 	.word	0x00000000
        /*114c*/ 	.word	0x00000000
        /*1150*/ 	.short	0x010a
        /*1152*/ 	.byte	0x3f
	.zero		1


	//   ....[54]....
        /*1154*/ 	.word	0x00010950
        /*1158*/ 	.word	0x00000019
        /*115c*/ 	.word	0x00000008
        /*1160*/ 	.short	0x010a
        /*1162*/ 	.byte	0x3f
	.zero		1


	//   ....[55]....
        /*1164*/ 	.word	0x00010a20
        /*1168*/ 	.word	0x0000000b
        /*116c*/ 	.word	0x00000058
        /*1170*/ 	.short	0x010a
        /*1172*/ 	.byte	0x3f
	.zero		1


	//   ....[56]....
        /*1174*/ 	.word	0x00010b00
        /*1178*/ 	.word	0x00000007
        /*117c*/ 	.word	0x00000000
        /*1180*/ 	.short	0x010a
        /*1182*/ 	.byte	0x3f
	.zero		1


	//   ....[57]....
        /*1184*/ 	.word	0x00010b50
        /*1188*/ 	.word	0x00000009
        /*118c*/ 	.word	0x00000000
        /*1190*/ 	.short	0x010a
        /*1192*/ 	.byte	0x3f
	.zero		1


	//   ....[58]....
        /*1194*/ 	.word	0x00010ba0
        /*1198*/ 	.word	0x00000006
        /*119c*/ 	.word	0x00000000
        /*11a0*/ 	.short	0x010a
        /*11a2*/ 	.byte	0x3f
	.zero		1


	//   ....[59]....
        /*11a4*/ 	.word	0x00010bf0
        /*11a8*/ 	.word	0x00000009
        /*11ac*/ 	.word	0x00000000
        /*11b0*/ 	.short	0x010a
        /*11b2*/ 	.byte	0x3f
	.zero		1


	//   ....[60]....
        /*11b4*/ 	.word	0x00010c40
        /*11b8*/ 	.word	0x00000006
        /*11bc*/ 	.word	0x00000000
        /*11c0*/ 	.short	0x010a
        /*11c2*/ 	.byte	0x3f
	.zero		1


	//   ....[61]....
        /*11c4*/ 	.word	0x00010c90
        /*11c8*/ 	.word	0x00000009
        /*11cc*/ 	.word	0x00000000
        /*11d0*/ 	.short	0x010a
        /*11d2*/ 	.byte	0x3f
	.zero		1


	//   ....[62]....
        /*11d4*/ 	.word	0x00010ce0
        /*11d8*/ 	.word	0x00000006
        /*11dc*/ 	.word	0x00000000
        /*11e0*/ 	.short	0x010a
        /*11e2*/ 	.byte	0x3f
	.zero		1


	//   ....[63]....
        /*11e4*/ 	.word	0x00010d30
        /*11e8*/ 	.word	0x00000009
        /*11ec*/ 	.word	0x00000000
        /*11f0*/ 	.short	0x010a
        /*11f2*/ 	.byte	0x3f
	.zero		1


	//   ....[64]....
        /*11f4*/ 	.word	0x00010d80
        /*11f8*/ 	.word	0x00000006
        /*11fc*/ 	.word	0x00000000
        /*1200*/ 	.short	0x010a
        /*1202*/ 	.byte	0x3f
	.zero		1


	//   ....[65]....
        /*1204*/ 	.word	0x00010dd0
        /*1208*/ 	.word	0x00000009
        /*120c*/ 	.word	0x00000000
        /*1210*/ 	.short	0x010a
        /*1212*/ 	.byte	0x3f
	.zero		1


	//----- nvinfo : EIATTR_NUM_MBARRIERS
	.align		4
.L_30:
        /*1214*/ 	.byte	0x03, 0x38
        /*1216*/ 	.short	0x001c


	//----- nvinfo : EIATTR_EXIT_INSTR_OFFSETS
	.align		4
        /*1218*/ 	.byte	0x04, 0x1c
        /*121a*/ 	.short	(.L_32 - .L_31)


	//   ....[0]....
.L_31:
        /*121c*/ 	.word	0x00001650


	//   ....[1]....
        /*1220*/ 	.word	0x000016b0


	//   ....[2]....
        /*1224*/ 	.word	0x0000f220


	//   ....[3]....
        /*1228*/ 	.word	0x0000f250


	//   ....[4]....
        /*122c*/ 	.word	0x000107f0


	//----- nvinfo : EIATTR_MAX_THREADS
	.align		4
.L_32:
        /*1230*/ 	.byte	0x04, 0x05
        /*1232*/ 	.short	(.L_34 - .L_33)
.L_33:
        /*1234*/ 	.word	0x00000180
        /*1238*/ 	.word	0x00000001
        /*123c*/ 	.word	0x00000001


	//----- nvinfo : EIATTR_CRS_STACK_SIZE
	.align		4
.L_34:
        /*1240*/ 	.byte	0x04, 0x1e
        /*1242*/ 	.short	(.L_36 - .L_35)
.L_35:
        /*1244*/ 	.word	0x00000000


	//----- nvinfo : EIATTR_CBANK_PARAM_SIZE
	.align		4
.L_36:
        /*1248*/ 	.byte	0x03, 0x19
        /*124a*/ 	.short	0x0470


	//----- nvinfo : EIATTR_PARAM_CBANK
	.align		4
        /*124c*/ 	.byte	0x04, 0x0a
        /*124e*/ 	.short	(.L_38 - .L_37)
	.align		4
.L_37:
        /*1250*/ 	.word	index@(.nv.constant0._ZN7cutlass13device_kernelINS_4gemm6kernel13GemmUniversalIN4cute5tupleIJiiiiEEENS1_10collective13CollectiveMmaINS1_37MainloopSm90TmaGmmaWarpSpecializedFP8ILi11ENS5_IJNS4_1CILi2EEESB_NSA_ILi1EEEEEENS1_32KernelTmaWarpSpecializedPingpongEEENS5_IJNSA_ILi64EEENSA_ILi256EEESG_EEENS_12float_e4m3_tENS5_IJlSC_lEEESJ_SK_NS4_8TiledMMAINS4_8MMA_AtomIJNS4_4SM904GMMA31MMA_64x256x32_F32E4M3E4M3_SS_TNILNSO_7ScaleInE1ELSQ_1EEEEEENS4_6LayoutINS5_IJSC_SC_SC_EEENS5_IJNSA_ILi0EEESV_SV_EEEEENS5_IJNS4_10UnderscoreESY_SY_EEEEENS4_23SM90_TMA_LOAD_MULTICASTENS4_14ComposedLayoutINS4_7SwizzleILi2ELi4ELi3EEENS4_18smem_ptr_flag_bitsILi8EEENST_INS5_IJNSA_ILi8EEESG_EEENS5_IJSG_SC_EEEEEEEvNS4_8identityES11_S1B_vS1C_EENS_8epilogue10collective6detail29Sm90TmaWarpSpecializedAdapterINS1F_15DefaultEpilogueISJ_SK_SK_NS1E_6thread17LinearCombinationISJ_Li1EffLNS1J_9ScaleType4KindE0ELNS_15FloatRoundStyleE2ESJ_EENS1_15EpilogueDefaultEEEEEvvEEEEvNT_6ParamsE)
        /*1254*/ 	.short	0x0210
        /*1256*/ 	.short	0x0470


	//----- nvinfo : EIATTR_SW_WAR
	.align		4
.L_38:
        /*1258*/ 	.byte	0x04, 0x36
        /*125a*/ 	.short	(.L_40 - .L_39)
.L_39:
        /*125c*/ 	.word	0x00000008
.L_40:


//--------------------- .nv.callgraph             --------------------------
	.section	.nv.callgraph,"",@"SHT_CUDA_CALLGRAPH"
	.align	4
	.sectionentsize	8
	.align		4
        /*0000*/ 	.word	0x00000000
	.align		4
        /*0004*/ 	.word	0xffffffff
	.align		4
        /*0008*/ 	.word	0x00000000
	.align		4
        /*000c*/ 	.word	0xfffffffe
	.align		4
        /*0010*/ 	.word	0x00000000
	.align		4
        /*0014*/ 	.word	0xfffffffd
	.align		4
        /*0018*/ 	.word	0x00000000
	.align		4
        /*001c*/ 	.word	0xfffffffc


//--------------------- .nv.constant4             --------------------------
	.section	.nv.constant4,"a",@progbits
	.align	8
	.align		8
.nv.constant4:
        /*0000*/ 	.dword	_ZN39_INTERNAL_1872eac4_4_k_cu_0201de18_34854cuda3std3__45__cpo5beginE
	.align		8
        /*0008*/ 	.dword	_ZN39_INTERNAL_1872eac4_4_k_cu_0201de18_34854cuda3std3__45__cpo3endE
	.align		8
        /*0010*/ 	.dword	_ZN39_INTERNAL_1872eac4_4_k_cu_0201de18_34854cuda3std3__45__cpo6cbeginE
	.align		8
        /*0018*/ 	.dword	_ZN39_INTERNAL_1872eac4_4_k_cu_0201de18_34854cuda3std3__45__cpo4cendE
	.align		8
        /*0020*/ 	.dword	_ZN39_INTERNAL_1872eac4_4_k_cu_0201de18_34854cuda3std3__441_GLOBAL__N__1872eac4_4_k_cu_0201de18_34856ignoreE
	.align		8
        /*0028*/ 	.dword	_ZN39_INTERNAL_1872eac4_4_k_cu_0201de18_34854cuda3std3__419piecewise_constructE
	.align		8
        /*0030*/ 	.dword	_ZN39_INTERNAL_1872eac4_4_k_cu_0201de18_34854cuda3std3__48in_placeE
	.align		8
        /*0038*/ 	.dword	_ZN39_INTERNAL_1872eac4_4_k_cu_0201de18_34854cuda3std6ranges3__45__cpo4swapE
	.align		8
        /*0040*/ 	.dword	_ZN39_INTERNAL_1872eac4_4_k_cu_0201de18_34854cuda3std6ranges3__45__cpo9iter_moveE
	.align		8
        /*0048*/ 	.dword	_ZN39_INTERNAL_1872eac4_4_k_cu_0201de18_34854cute7productE
	.align		8
        /*0050*/ 	.dword	_ZN39_INTERNAL_1872eac4_4_k_cu_0201de18_34854cute1_E


//--------------------- .text._ZN7cutlass13device_kernelINS_4gemm6kernel13GemmUniversalIN4cute5tupleIJiiiiEEENS1_10collective13CollectiveMmaINS1_37MainloopSm90TmaGmmaWarpSpecializedFP8ILi11ENS5_IJNS4_1CILi2EEESB_NSA_ILi1EEEEEENS1_32KernelTmaWarpSpecializedPingpongEEENS5_IJNSA_ILi64EEENSA_ILi256EEESG_EEENS_12float_e4m3_tENS5_IJlSC_lEEESJ_SK_NS4_8TiledMMAINS4_8MMA_AtomIJNS4_4SM904GMMA31MMA_64x256x32_F32E4M3E4M3_SS_TNILNSO_7ScaleInE1ELSQ_1EEEEEENS4_6LayoutINS5_IJSC_SC_SC_EEENS5_IJNSA_ILi0EEESV_SV_EEEEENS5_IJNS4_10UnderscoreESY_SY_EEEEENS4_23SM90_TMA_LOAD_MULTICASTENS4_14ComposedLayoutINS4_7SwizzleILi2ELi4ELi3EEENS4_18smem_ptr_flag_bitsILi8EEENST_INS5_IJNSA_ILi8EEESG_EEENS5_IJSG_SC_EEEEEEEvNS4_8identityES11_S1B_vS1C_EENS_8epilogue10collective6detail29Sm90TmaWarpSpecializedAdapterINS1F_15DefaultEpilogueISJ_SK_SK_NS1E_6thread17LinearCombinationISJ_Li1EffLNS1J_9ScaleType4KindE0ELNS_15FloatRoundStyleE2ESJ_EENS1_15EpilogueDefaultEEEEEvvEEEEvNT_6ParamsE --------------------------
	.section	.text._ZN7cutlass13device_kernelINS_4gemm6kernel13GemmUniversalIN4cute5tupleIJiiiiEEENS1_10collective13CollectiveMmaINS1_37MainloopSm90TmaGmmaWarpSpecializedFP8ILi11ENS5_IJNS4_1CILi2EEESB_NSA_ILi1EEEEEENS1_32KernelTmaWarpSpecializedPingpongEEENS5_IJNSA_ILi64EEENSA_ILi256EEESG_EEENS_12float_e4m3_tENS5_IJlSC_lEEESJ_SK_NS4_8TiledMMAINS4_8MMA_AtomIJNS4_4SM904GMMA31MMA_64x256x32_F32E4M3E4M3_SS_TNILNSO_7ScaleInE1ELSQ_1EEEEEENS4_6LayoutINS5_IJSC_SC_SC_EEENS5_IJNSA_ILi0EEESV_SV_EEEEENS5_IJNS4_10UnderscoreESY_SY_EEEEENS4_23SM90_TMA_LOAD_MULTICASTENS4_14ComposedLayoutINS4_7SwizzleILi2ELi4ELi3EEENS4_18smem_ptr_flag_bitsILi8EEENST_INS5_IJNSA_ILi8EEESG_EEENS5_IJSG_SC_EEEEEEEvNS4_8identityES11_S1B_vS1C_EENS_8epilogue10collective6detail29Sm90TmaWarpSpecializedAdapterINS1F_15DefaultEpilogueISJ_SK_SK_NS1E_6thread17LinearCombinationISJ_Li1EffLNS1J_9ScaleType4KindE0ELNS_15FloatRoundStyleE2ESJ_EENS1_15EpilogueDefaultEEEEEvvEEEEvNT_6ParamsE,"ax",@progbits
	.align	128
.text._ZN7cutlass13device_kernelINS_4gemm6kernel13GemmUniversalIN4cute5tupleIJiiiiEEENS1_10collective13CollectiveMmaINS1_37MainloopSm90TmaGmmaWarpSpecializedFP8ILi11ENS5_IJNS4_1CILi2EEESB_NSA_ILi1EEEEEENS1_32KernelTmaWarpSpecializedPingpongEEENS5_IJNSA_ILi64EEENSA_ILi256EEESG_EEENS_12float_e4m3_tENS5_IJlSC_lEEESJ_SK_NS4_8TiledMMAINS4_8MMA_AtomIJNS4_4SM904GMMA31MMA_64x256x32_F32E4M3E4M3_SS_TNILNSO_7ScaleInE1ELSQ_1EEEEEENS4_6LayoutINS5_IJSC_SC_SC_EEENS5_IJNSA_ILi0EEESV_SV_EEEEENS5_IJNS4_10UnderscoreESY_SY_EEEEENS4_23SM90_TMA_LOAD_MULTICASTENS4_14ComposedLayoutINS4_7SwizzleILi2ELi4ELi3EEENS4_18smem_ptr_flag_bitsILi8EEENST_INS5_IJNSA_ILi8EEESG_EEENS5_IJSG_SC_EEEEEEEvNS4_8identityES11_S1B_vS1C_EENS_8epilogue10collective6detail29Sm90TmaWarpSpecializedAdapterINS1F_15DefaultEpilogueISJ_SK_SK_NS1E_6thread17LinearCombinationISJ_Li1EffLNS1J_9ScaleType4KindE0ELNS_15FloatRoundStyleE2ESJ_EENS1_15EpilogueDefaultEEEEEvvEEEEvNT_6ParamsE:
        .type           _ZN7cutlass13device_kernelINS_4gemm6kernel13GemmUniversalIN4cute5tupleIJiiiiEEENS1_10collective13CollectiveMmaINS1_37MainloopSm90TmaGmmaWarpSpecializedFP8ILi11ENS5_IJNS4_1CILi2EEESB_NSA_ILi1EEEEEENS1_32KernelTmaWarpSpecializedPingpongEEENS5_IJNSA_ILi64EEENSA_ILi256EEESG_EEENS_12float_e4m3_tENS5_IJlSC_lEEESJ_SK_NS4_8TiledMMAINS4_8MMA_AtomIJNS4_4SM904GMMA31MMA_64x256x32_F32E4M3E4M3_SS_TNILNSO_7ScaleInE1ELSQ_1EEEEEENS4_6LayoutINS5_IJSC_SC_SC_EEENS5_IJNSA_ILi0EEESV_SV_EEEEENS5_IJNS4_10UnderscoreESY_SY_EEEEENS4_23SM90_TMA_LOAD_MULTICASTENS4_14ComposedLayoutINS4_7SwizzleILi2ELi4ELi3EEENS4_18smem_ptr_flag_bitsILi8EEENST_INS5_IJNSA_ILi8EEESG_EEENS5_IJSG_SC_EEEEEEEvNS4_8identityES11_S1B_vS1C_EENS_8epilogue10collective6detail29Sm90TmaWarpSpecializedAdapterINS1F_15DefaultEpilogueISJ_SK_SK_NS1E_6thread17LinearCombinationISJ_Li1EffLNS1J_9ScaleType4KindE0ELNS_15FloatRoundStyleE2ESJ_EENS1_15EpilogueDefaultEEEEEvvEEEEvNT_6ParamsE,@function
        .size           _ZN7cutlass13device_kernelINS_4gemm6kernel13GemmUniversalIN4cute5tupleIJiiiiEEENS1_10collective13CollectiveMmaINS1_37MainloopSm90TmaGmmaWarpSpecializedFP8ILi11ENS5_IJNS4_1CILi2EEESB_NSA_ILi1EEEEEENS1_32KernelTmaWarpSpecializedPingpongEEENS5_IJNSA_ILi64EEENSA_ILi256EEESG_EEENS_12float_e4m3_tENS5_IJlSC_lEEESJ_SK_NS4_8TiledMMAINS4_8MMA_AtomIJNS4_4SM904GMMA31MMA_64x256x32_F32E4M3E4M3_SS_TNILNSO_7ScaleInE1ELSQ_1EEEEEENS4_6LayoutINS5_IJSC_SC_SC_EEENS5_IJNSA_ILi0EEESV_SV_EEEEENS5_IJNS4_10UnderscoreESY_SY_EEEEENS4_23SM90_TMA_LOAD_MULTICASTENS4_14ComposedLayoutINS4_7SwizzleILi2ELi4ELi3EEENS4_18smem_ptr_flag_bitsILi8EEENST_INS5_IJNSA_ILi8EEESG_EEENS5_IJSG_SC_EEEEEEEvNS4_8identityES11_S1B_vS1C_EENS_8epilogue10collective6detail29Sm90TmaWarpSpecializedAdapterINS1F_15DefaultEpilogueISJ_SK_SK_NS1E_6thread17LinearCombinationISJ_Li1EffLNS1J_9ScaleType4KindE0ELNS_15FloatRoundStyleE2ESJ_EENS1_15EpilogueDefaultEEEEEvvEEEEvNT_6ParamsE,(.L_x_351 - _ZN7cutlass13device_kernelINS_4gemm6kernel13GemmUniversalIN4cute5tupleIJiiiiEEENS1_10collective13CollectiveMmaINS1_37MainloopSm90TmaGmmaWarpSpecializedFP8ILi11ENS5_IJNS4_1CILi2EEESB_NSA_ILi1EEEEEENS1_32KernelTmaWarpSpecializedPingpongEEENS5_IJNSA_ILi64EEENSA_ILi256EEESG_EEENS_12float_e4m3_tENS5_IJlSC_lEEESJ_SK_NS4_8TiledMMAINS4_8MMA_AtomIJNS4_4SM904GMMA31MMA_64x256x32_F32E4M3E4M3_SS_TNILNSO_7ScaleInE1ELSQ_1EEEEEENS4_6LayoutINS5_IJSC_SC_SC_EEENS5_IJNSA_ILi0EEESV_SV_EEEEENS5_IJNS4_10UnderscoreESY_SY_EEEEENS4_23SM90_TMA_LOAD_MULTICASTENS4_14ComposedLayoutINS4_7SwizzleILi2ELi4ELi3EEENS4_18smem_ptr_flag_bitsILi8EEENST_INS5_IJNSA_ILi8EEESG_EEENS5_IJSG_SC_EEEEEEEvNS4_8identityES11_S1B_vS1C_EENS_8epilogue10collective6detail29Sm90TmaWarpSpecializedAdapterINS1F_15DefaultEpilogueISJ_SK_SK_NS1E_6thread17LinearCombinationISJ_Li1EffLNS1J_9ScaleType4KindE0ELNS_15FloatRoundStyleE2ESJ_EENS1_15EpilogueDefaultEEEEEvvEEEEvNT_6ParamsE)
        .other          _ZN7cutlass13device_kernelINS_4gemm6kernel13GemmUniversalIN4cute5tupleIJiiiiEEENS1_10collective13CollectiveMmaINS1_37MainloopSm90TmaGmmaWarpSpecializedFP8ILi11ENS5_IJNS4_1CILi2EEESB_NSA_ILi1EEEEEENS1_32KernelTmaWarpSpecializedPingpongEEENS5_IJNSA_ILi64EEENSA_ILi256EEESG_EEENS_12float_e4m3_tENS5_IJlSC_lEEESJ_SK_NS4_8TiledMMAINS4_8MMA_AtomIJNS4_4SM904GMMA31MMA_64x256x32_F32E4M3E4M3_SS_TNILNSO_7ScaleInE1ELSQ_1EEEEEENS4_6LayoutINS5_IJSC_SC_SC_EEENS5_IJNSA_ILi0EEESV_SV_EEEEENS5_IJNS4_10UnderscoreESY_SY_EEEEENS4_23SM90_TMA_LOAD_MULTICASTENS4_14ComposedLayoutINS4_7SwizzleILi2ELi4ELi3EEENS4_18smem_ptr_flag_bitsILi8EEENST_INS5_IJNSA_ILi8EEESG_EEENS5_IJSG_SC_EEEEEEEvNS4_8identityES11_S1B_vS1C_EENS_8epilogue10collective6detail29Sm90TmaWarpSpecializedAdapterINS1F_15DefaultEpilogueISJ_SK_SK_NS1E_6thread17LinearCombinationISJ_Li1EffLNS1J_9ScaleType4KindE0ELNS_15FloatRoundStyleE2ESJ_EENS1_15EpilogueDefaultEEEEEvvEEEEvNT_6ParamsE,@"STO_CUDA_ENTRY STV_DEFAULT"
_ZN7cutlass13device_kernelINS_4gemm6kernel13GemmUniversalIN4cute5tupleIJiiiiEEENS1_10collective13CollectiveMmaINS1_37MainloopSm90TmaGmmaWarpSpecializedFP8ILi11ENS5_IJNS4_1CILi2EEESB_NSA_ILi1EEEEEENS1_32KernelTmaWarpSpecializedPingpongEEENS5_IJNSA_ILi64EEENSA_ILi256EEESG_EEENS_12float_e4m3_tENS5_IJlSC_lEEESJ_SK_NS4_8TiledMMAINS4_8MMA_AtomIJNS4_4SM904GMMA31MMA_64x256x32_F32E4M3E4M3_SS_TNILNSO_7ScaleInE1ELSQ_1EEEEEENS4_6LayoutINS5_IJSC_SC_SC_EEENS5_IJNSA_ILi0EEESV_SV_EEEEENS5_IJNS4_10UnderscoreESY_SY_EEEEENS4_23SM90_TMA_LOAD_MULTICASTENS4_14ComposedLayoutINS4_7SwizzleILi2ELi4ELi3EEENS4_18smem_ptr_flag_bitsILi8EEENST_INS5_IJNSA_ILi8EEESG_EEENS5_IJSG_SC_EEEEEEEvNS4_8identityES11_S1B_vS1C_EENS_8epilogue10collective6detail29Sm90TmaWarpSpecializedAdapterINS1F_15DefaultEpilogueISJ_SK_SK_NS1E_6thread17LinearCombinationISJ_Li1EffLNS1J_9ScaleType4KindE0ELNS_15FloatRoundStyleE2ESJ_EENS1_15EpilogueDefaultEEEEEvvEEEEvNT_6ParamsE:
[----:B------:R-:W0:Y:S02]  /*0000*/  LDC R1, c[0x0][0x28] ;  /* 0x00000a00ff017b82 */ /* 0x000e240000000800 */
[----:B0-----:R-:W-:Y:S01]  /*0010*/  VIADD R1, R1, 0xfffffee8 ;  /* 0xfffffee801017836 */ /* 0x001fe20000000000 */
[----:B------:R-:W0:Y:S01]  /*0020*/  S2R R2, SR_TID.X ;  /* 0x0000000000027919 */ /* 0x000e220000002100 */
[----:B------:R-:W-:Y:S01]  /*0030*/  ELECT P0, URZ, PT ;  /* 0x00000000003f782f */ /* 0x000fe20003800000 */
[----:B------:R-:W-:Y:S01]  /*0040*/  BSSY B0, `(.L_x_0) ;  /* 0x0000014000007945 */ /* 0x000fe20003800000 */
[--C-:B0-----:R-:W-:Y:S02]  /*0050*/  SHF.R.U32.HI R0, RZ, 0x5, R2.reuse ;  /* 0x00000005ff007819 */ /* 0x101fe40000011602 */
[----:B------:R-:W-:-:S03]  /*0060*/  SHF.R.U32.HI R5, RZ, 0x7, R2 ;  /* 0x00000007ff057819 */ /* 0x000fc60000011602 */
[----:B------:R-:W0:Y:S02]  /*0070*/  SHFL.IDX PT, R3, R0, RZ, 0x1f ;  /* 0x00001fff00037589 */ /* 0x000e2400000e0000 */
[----:B0-----:R-:W-:Y:S02]  /*0080*/  R2UR UR6, R3 ;  /* 0x00000000030672ca */ /* 0x001fe400000e0000 */
[----:B------:R0:W1:Y:S11]  /*0090*/  SHFL.IDX PT, R3, R5, RZ, 0x1f ;  /* 0x00001fff05037589 */ /* 0x00007600000e0000 */
[----:B------:R-:W-:-:S02]  /*00a0*/  USHF.R.S32.HI UR4, URZ, 0x1f, UR6 ;  /* 0x0000001f3f047899 */ /* 0x000fc40008011406 */
[----:B------:R-:W-:Y:S02]  /*00b0*/  ISETP.NE.OR P0, PT, RZ, UR6, !P0 ;  /* 0x00000006ff007c0c */ /* 0x000fe4000c705670 */
[----:B------:R-:W-:-:S04]  /*00c0*/  ULEA.HI UR4, UR4, UR6, URZ, 0x2 ;  /* 0x0000000604047291 */ /* 0x000fc8000f8f103f */
[----:B------:R-:W-:-:S04]  /*00d0*/  ULOP3.LUT UR4, UR4, 0xfffffffc, URZ, 0xc0, !UPT ;  /* 0xfffffffc04047892 */ /* 0x000fc8000f8ec03f */
[----:B------:R-:W-:-:S03]  /*00e0*/  UIADD3 UR6, UR6, -UR4, URZ ;  /* 0x8000000406067290 */ /* 0x000fc6000fffe03f */
[----:B01----:R-:W-:Y:S09]  /*00f0*/  @P0 BRA `(.L_x_1) ;  /* 0x0000000000200947 */ /* 0x003ff20003800000 */
[----:B------:R-:W-:Y:S02]  /*0100*/  ULDC.64 UR4, c[0x0][0x198] ;  /* 0x0000660000047ab9 */ /* 0x000fe40000000a00 */
[----:B------:R-:W-:Y:S02]  /*0110*/  UIADD3 UR8, UP0, UR4, 0xf0, URZ ;  /* 0x000000f004087890 */ /* 0x000fe4000ff1e03f */
[----:B------:R-:W-:Y:S02]  /*0120*/  UIADD3 UR4, UP1, UR4, 0x1f0, URZ ;  /* 0x000001f004047890 */ /* 0x000fe4000ff3e03f */
[----:B------:R-:W-:Y:S02]  /*0130*/  UIADD3.X UR9, URZ, UR5, URZ, UP0, !UPT ;  /* 0x000000053f097290 */ /* 0x000fe400087fe43f */
[----:B------:R-:W-:-:S07]  /*0140*/  UIADD3.X UR5, URZ, UR5, URZ, UP1, !UPT ;  /* 0x000000053f057290 */ /* 0x000fce0008ffe43f */
[----:B------:R0:W-:Y:S02]  /*0150*/  UTMACCTL.PF [UR8] ;  /* 0x00000000080079b9 */ /* 0x0001e40008040000 */
[----:B------:R0:W-:Y:S02]  /*0160*/  UTMACCTL.PF [UR4] ;  /* 0x00000000040079b9 */ /* 0x0001e40008040000 */
[----:B0-----:R-:W-:Y:S01]  /*0170*/  NOP ;  /* 0x0000000000007918 */ /* 0x001fe20000000000 */
.L_x_1:
[----:B------:R-:W-:Y:S05]  /*0180*/  BSYNC B0 ;  /* 0x0000000000007941 */ /* 0x000fea0003800000 */
.L_x_0:
[----:B------:R-:W0:Y:S01]  /*0190*/  SHFL.IDX PT, R6, R0, RZ, 0x1f ;  /* 0x00001fff00067589 */ /* 0x000e2200000e0000 */
[----:B------:R-:W-:Y:S01]  /*01a0*/  R2UR UR14, R3 ;  /* 0x00000000030e72ca */ /* 0x000fe200000e0000 */
[----:B------:R-:W-:-:S04]  /*01b0*/  UISETP.NE.AND UP0, UPT, UR6, 0x3, UPT ;  /* 0x000000030600788c */ /* 0x000fc8000bf05270 */
[----:B------:R-:W-:-:S08]  /*01c0*/  UISETP.EQ.OR UP0, UPT, UR6, URZ, !UP0 ;  /* 0x0000003f0600728c */ /* 0x000fd0000c702670 */
[----:B------:R-:W-:Y:S02]  /*01d0*/  UIADD3 UR12, UR14, -0x1, URZ ;  /* 0xffffffff0e0c7890 */ /* 0x000fe4000fffe03f */
[----:B------:R-:W-:Y:S02]  /*01e0*/  UISETP.EQ.AND UP0, UPT, UR14, URZ, UP0 ;  /* 0x0000003f0e00728c */ /* 0x000fe40008702270 */
[----:B------:R-:W-:Y:S02]  /*01f0*/  UISETP.GE.U32.AND UP1, UPT, UR12, 0x2, UPT ;  /* 0x000000020c00788c */ /* 0x000fe4000bf26070 */
[----:B------:R-:W-:Y:S01]  /*0200*/  USEL UR13, URZ, 0x1, !UP0 ;  /* 0x000000013f0d7887 */ /* 0x000fe2000c000000 */
[----:B0-----:R-:W-:-:S03]  /*0210*/  ISETP.NE.AND P0, PT, R6, RZ, PT ;  /* 0x000000ff0600720c */ /* 0x001fc60003f05270 */
[----:B------:R-:W-:-:S10]  /*0220*/  USEL UR13, UR13, 0x2, UP1 ;  /* 0x000000020d0d7887 */ /* 0x000fd40008800000 */
[----:B------:R-:W-:Y:S05]  /*0230*/  @P0 BRA `(.L_x_2) ;  /* 0x00000000009c0947 */ /* 0x000fea0003800000 */
[----:B------:R-:W-:Y:S01]  /*0240*/  ELECT P0, URZ, PT ;  /* 0x00000000003f782f */ /* 0x000fe20003800000 */
[----:B------:R-:W-:-:S12]  /*0250*/  BSSY B0, `(.L_x_2) ;  /* 0x0000025000007945 */ /* 0x000fd80003800000 */
[----:B------:R-:W-:Y:S05]  /*0260*/  @!P0 BRA `(.L_x_3) ;  /* 0x00000000008c8947 */ /* 0x000fea0003800000 */
[----:B------:R-:W0:Y:S01]  /*0270*/  S2UR UR7, SR_CgaCtaId ;  /* 0x00000000000779c3 */ /* 0x000e220000008800 */
[----:B------:R-:W-:Y:S01]  /*0280*/  UMOV UR4, 0x400 ;  /* 0x0000040000047882 */ /* 0x000fe20000000000 */
[----:B------:R-:W-:Y:S01]  /*0290*/  UMOV UR5, 0x1 ;  /* 0x0000000100057882 */ /* 0x000fe20000000000 */
[----:B------:R-:W-:Y:S02]  /*02a0*/  UMOV UR8, 0x3 ;  /* 0x0000000300087882 */ /* 0x000fe40000000000 */
[----:B------:R-:W-:-:S04]  /*02b0*/  UIADD3 UR8, -UR8, 0x100000, URZ ;  /* 0x0010000008087890 */ /* 0x000fc8000fffe13f */
[----:B------:R-:W-:Y:S02]  /*02c0*/  USHF.L.U32 UR9, UR8, 0xb, URZ ;  /* 0x0000000b08097899 */ /* 0x000fe4000800063f */
[----:B------:R-:W-:Y:S02]  /*02d0*/  USHF.L.U32 UR8, UR8, 0x1, URZ ;  /* 0x0000000108087899 */ /* 0x000fe4000800063f */
[----:B0-----:R-:W-:Y:S02]  /*02e0*/  ULEA UR7, UR7, UR4, 0x18 ;  /* 0x0000000407077291 */ /* 0x001fe4000f8ec03f */
[----:B------:R-:W-:-:S04]  /*02f0*/  UIADD3 UR4, -UR5, 0x100000, URZ ;  /* 0x0010000005047890 */ /* 0x000fc8000fffe13f */
[----:B------:R-:W-:Y:S02]  /*0300*/  USHF.L.U32 UR5, UR4, 0xb, URZ ;  /* 0x0000000b04057899 */ /* 0x000fe4000800063f */
[----:B------:R-:W-:Y:S01]  /*0310*/  USHF.L.U32 UR4, UR4, 0x1, URZ ;  /* 0x0000000104047899 */ /* 0x000fe2000800063f */
[----:B------:R-:W0:Y:S11]  /*0320*/  FENCE.VIEW.ASYNC.S ;  /* 0x00000000000073c6 */ /* 0x000e360000000000 */
[----:B0-----:R0:W1:Y:S01]  /*0330*/  SYNCS.EXCH.64 URZ, [UR7], UR4 ;  /* 0x00000004073f75b2 */ /* 0x0010620008000100 */
[----:B------:R0:W2:Y:S01]  /*0340*/  SYNCS.EXCH.64 URZ, [UR7+0x58], UR8 ;  /* 0x00005808073f75b2 */ /* 0x0000a20008000100 */
[----:B------:R0:W3:Y:S01]  /*0350*/  SYNCS.EXCH.64 URZ, [UR7+0x8], UR4 ;  /* 0x00000804073f75b2 */ /* 0x0000e20008000100 */
[----:B------:R0:W4:Y:S01]  /*0360*/  SYNCS.EXCH.64 URZ, [UR7+0x60], UR8 ;  /* 0x00006008073f75b2 */ /* 0x0001220008000100 */
[----:B------:R0:W0:Y:S01]  /*0370*/  SYNCS.EXCH.64 URZ, [UR7+0x10], UR4 ;  /* 0x00001004073f75b2 */ /* 0x0000220008000100 */
        /* <DEDUP_REMOVED lines=17> */
[----:B------:R-:W-:Y:S01]  /*0490*/  NOP ;  /* 0x0000000000007918 */ /* 0x000fe20000000000 */
.L_x_3:
[----:B0-----:R-:W-:Y:S05]  /*04a0*/  BSYNC B0 ;  /* 0x0000000000007941 */ /* 0x001fea0003800000 */
.L_x_2:
[----:B------:R-:W-:Y:S01]  /*04b0*/  SHF.R.S32.HI R3, RZ, 0x1f, R2 ;  /* 0x0000001fff037819 */ /* 0x000fe20000011402 */
[----:B------:R-:W0:Y:S01]  /*04c0*/  SHFL.IDX PT, R7, R0, RZ, 0x1f ;  /* 0x00001fff00077589 */ /* 0x000e2200000e0000 */
[----:B------:R-:W5:Y:S01]  /*04d0*/  S2UR UR15, SR_CTAID.X ;  /* 0x00000000000f79c3 */ /* 0x000f620000002500 */
[----:B------:R-:W-:Y:S02]  /*04e0*/  ELECT P0, URZ, PT ;  /* 0x00000000003f782f */ /* 0x000fe40003800000 */
[----:B------:R-:W-:Y:S01]  /*04f0*/  LEA.HI R3, R3, R2, RZ, 0x7 ;  /* 0x0000000203037211 */ /* 0x000fe200078f38ff */
[----:B------:R5:W1:Y:S01]  /*0500*/  SHFL.IDX PT, R10, R0, RZ, 0x1f ;  /* 0x00001fff000a7589 */ /* 0x000a6200000e0000 */
[----:B------:R-:W-:Y:S01]  /*0510*/  SHF.R.S32.HI R9, RZ, 0x1f, R6 ;  /* 0x0000001fff097819 */ /* 0x000fe20000011406 */
[----:B------:R-:W-:Y:S01]  /*0520*/  ULDC UR4, c[0x0][0x150] ;  /* 0x0000540000047ab9 */ /* 0x000fe20000000800 */
[----:B------:R-:W-:Y:S02]  /*0530*/  LOP3.LUT R3, R3, 0xffffff80, RZ, 0xc0, !PT ;  /* 0xffffff8003037812 */ /* 0x000fe400078ec0ff */
[----:B------:R-:W-:-:S02]  /*0540*/  ELECT P1, URZ, PT ;  /* 0x00000000003f782f */ /* 0x000fc40003820000 */
[----:B------:R-:W-:Y:S01]  /*0550*/  LEA.HI R9, R9, R6, RZ, 0x2 ;  /* 0x0000000609097211 */ /* 0x000fe200078f10ff */
[----:B------:R-:W2:Y:S01]  /*0560*/  LDC R13, c[0x0][0x144] ;  /* 0x00005100ff0d7b82 */ /* 0x000ea20000000800 */
[----:B------:R-:W-:Y:S01]  /*0570*/  UMOV UR9, 0x80 ;  /* 0x0000008000097882 */ /* 0x000fe20000000000 */
[----:B------:R-:W-:Y:S01]  /*0580*/  IMAD.IADD R3, R2, 0x1, -R3 ;  /* 0x0000000102037824 */ /* 0x000fe200078e0a03 */
[----:B------:R-:W-:Y:S01]  /*0590*/  LOP3.LUT R9, R9, 0x3ffffffc, RZ, 0xc0, !PT ;  /* 0x3ffffffc09097812 */ /* 0x000fe200078ec0ff */
[----:B------:R-:W-:Y:S01]  /*05a0*/  NOP ;  /* 0x0000000000007918 */ /* 0x000fe20000000000 */
[----:B------:R-:W-:Y:S01]  /*05b0*/  NOP ;  /* 0x0000000000007918 */ /* 0x000fe20000000000 */
[----:B------:R-:W-:Y:S02]  /*05c0*/  ISETP.NE.AND P3, PT, RZ, UR14, PT ;  /* 0x0000000eff007c0c */ /* 0x000fe4000bf65270 */
[----:B------:R-:W-:Y:S01]  /*05d0*/  SHF.R.S32.HI R12, RZ, 0x1f, R3 ;  /* 0x0000001fff0c7819 */ /* 0x000fe20000011403 */
[----:B------:R-:W-:Y:S01]  /*05e0*/  IMAD.IADD R9, R6, 0x1, -R9 ;  /* 0x0000000106097824 */ /* 0x000fe200078e0a09 */
[----:B------:R-:W3:Y:S01]  /*05f0*/  LDC R15, c[0x0][0x148] ;  /* 0x00005200ff0f7b82 */ /* 0x000ee20000000800 */
[----:B------:R-:W4:Y:S01]  /*0600*/  SHFL.IDX PT, R6, R5, RZ, 0x1f ;  /* 0x00001fff05067589 */ /* 0x000f2200000e0000 */
[----:B------:R-:W-:-:S02]  /*0610*/  LEA.HI R4, R12, R3, RZ, 0x3 ;  /* 0x000000030c047211 */ /* 0x000fc400078f18ff */
[----:B0-----:R-:W-:Y:S02]  /*0620*/  ISETP.NE.OR P0, PT, R7, RZ, !P0 ;  /* 0x000000ff0700720c */ /* 0x001fe40004705670 */
[--C-:B------:R-:W-:Y:S02]  /*0630*/  SHF.R.S32.HI R7, RZ, 0x3, R4.reuse ;  /* 0x00000003ff077819 */ /* 0x100fe40000011404 */
[----:B------:R-:W-:Y:S02]  /*0640*/  SHF.R.S32.HI R8, RZ, 0x1f, R4 ;  /* 0x0000001fff087819 */ /* 0x000fe40000011404 */
[----:B------:R-:W0:Y:S01]  /*0650*/  S2R R4, SR_CTAID.Y ;  /* 0x0000000000047919 */ /* 0x000e220000002600 */
[----:B-----5:R-:W-:Y:S02]  /*0660*/  I2FP.F32.U32 R0, UR15 ;  /* 0x0000000f00007c45 */ /* 0x020fe40008201000 */
[----:B------:R-:W-:Y:S02]  /*0670*/  LEA.HI R8, R8, R7, RZ, 0x2 ;  /* 0x0000000708087211 */ /* 0x000fe400078f10ff */
[----:B-1----:R-:W-:Y:S01]  /*0680*/  ISETP.NE.OR P1, PT, R10, RZ, !P1 ;  /* 0x000000ff0a00720c */ /* 0x002fe20004f25670 */
[----:B------:R-:W-:Y:S01]  /*0690*/  FMUL R11, R0, UR4 ;  /* 0x00000004000b7c20 */ /* 0x000fe20008400000 */
[----:B------:R-:W-:Y:S01]  /*06a0*/  LOP3.LUT R8, R8, 0xfffffffc, RZ, 0xc0, !PT ;  /* 0xfffffffc08087812 */ /* 0x000fe200078ec0ff */
[----:B------:R-:W-:Y:S01]  /*06b0*/  VOTEU.ALL UP0, P0 ;  /* 0x00000000003f7886 */ /* 0x000fe20000000000 */
[----:B------:R-:W-:-:S03]  /*06c0*/  ULDC UR4, c[0x0][0x154] ;  /* 0x0000550000047ab9 */ /* 0x000fc60000000800 */
[----:B------:R-:W-:Y:S01]  /*06d0*/  IMAD.IADD R8, R7, 0x1, -R8 ;  /* 0x0000000107087824 */ /* 0x000fe200078e0a08 */
[----:B------:R-:W1:Y:S01]  /*06e0*/  F2I.U32.TRUNC.NTZ R11, R11 ;  /* 0x0000000b000b7305 */ /* 0x000e62000020f000 */
[----:B------:R-:W5:Y:S01]  /*06f0*/  @!UP0 S2UR UR8, SR_CgaCtaId ;  /* 0x00000000000889c3 */ /* 0x000f620000008800 */
[----:B------:R-:W-:Y:S01]  /*0700*/  @!UP0 UMOV UR7, 0x400 ;  /* 0x0000040000078882 */ /* 0x000fe20000000000 */
[----:B------:R-:W-:Y:S01]  /*0710*/  IMAD R8, R9, 0x4, R8 ;  /* 0x0000000409087824 */ /* 0x000fe200078e0208 */
[----:B----4-:R-:W-:Y:S01]  /*0720*/  R2UR UR17, R6 ;  /* 0x00000000061172ca */ /* 0x010fe200000e0000 */
[----:B------:R-:W-:Y:S01]  /*0730*/  VOTEU.ALL UP1, P1 ;  /* 0x00000000003f7886 */ /* 0x000fe20000820000 */
[----:B------:R-:W-:Y:S01]  /*0740*/  VOTEU.ALL UP2, P1 ;  /* 0x00000000003f7886 */ /* 0x000fe20000840000 */
[C---:B------:R-:W-:Y:S01]  /*0750*/  IMAD.SHL.U32 R7, R8.reuse, 0x4, RZ ;  /* 0x0000000408077824 */ /* 0x040fe200078e00ff */
[----:B------:R-:W-:Y:S01]  /*0760*/  LEA.HI R0, R8, R8, RZ, 0x1 ;  /* 0x0000000808007211 */ /* 0x000fe200078f08ff */
[----:B------:R-:W-:Y:S01]  /*0770*/  VOTEU.ALL UP3, P1 ;  /* 0x00000000003f7886 */ /* 0x000fe20000860000 */
[----:B------:R-:W4:Y:S01]  /*0780*/  @!UP1 S2UR UR11, SR_CgaCtaId ;  /* 0x00000000000b99c3 */ /* 0x000f220000008800 */
[----:B------:R-:W-:Y:S01]  /*0790*/  @!UP1 UMOV UR10, 0x400 ;  /* 0x00000400000a9882 */ /* 0x000fe20000000000 */
[----:B------:R-:W-:Y:S01]  /*07a0*/  LOP3.LUT R9, R0, 0xfffffffe, RZ, 0xc0, !PT ;  /* 0xfffffffe00097812 */ /* 0x000fe200078ec0ff */
[----:B------:R-:W-:Y:S01]  /*07b0*/  VOTEU.ALL UP4, P1 ;  /* 0x00000000003f7886 */ /* 0x000fe20000880000 */
[C---:B------:R-:W-:Y:S01]  /*07c0*/  LOP3.LUT R17, R8.reuse, 0xc, R7, 0x78, !PT ;  /* 0x0000000c08117812 */ /* 0x040fe200078e7807 */
[----:B-1----:R-:W-:Y:S01]  /*07d0*/  IMAD.MOV R14, RZ, RZ, -R11 ;  /* 0x000000ffff0e7224 */ /* 0x002fe200078e0a0b */
[----:B------:R-:W-:Y:S01]  /*07e0*/  VOTEU.ALL UP5, P1 ;  /* 0x00000000003f7886 */ /* 0x000fe200008a0000 */
[----:B------:R-:W-:Y:S01]  /*07f0*/  IMAD.IADD R9, R8, 0x1, -R9 ;  /* 0x0000000108097824 */ /* 0x000fe200078e0a09 */
[----:B0-----:R-:W-:Y:S01]  /*0800*/  I2FP.F32.U32 R0, R4 ;  /* 0x0000000400007245 */ /* 0x001fe20000201000 */
[----:B--2---:R-:W-:Y:S01]  /*0810*/  IMAD R14, R13, R14, UR15 ;  /* 0x0000000f0d0e7e24 */ /* 0x004fe2000f8e020e */
[----:B------:R-:W0:Y:S01]  /*0820*/  LDC R8, c[0x0][0x140] ;  /* 0x00005000ff087b82 */ /* 0x000e220000000800 */
[----:B------:R1:W-:Y:S02]  /*0830*/  STL [R1+0x80], R17 ;  /* 0x0000801101007387 */ /* 0x0003e40000100800 */
[----:B------:R-:W-:Y:S01]  /*0840*/  FMUL R0, R0, UR4 ;  /* 0x0000000400007c20 */ /* 0x000fe20008400000 */
[----:B------:R-:W-:Y:S01]  /*0850*/  ISETP.NE.AND P2, PT, R9, R14, PT ;  /* 0x0000000e0900720c */ /* 0x000fe20003f45270 */
[----:B------:R-:W-:Y:S01]  /*0860*/  UMOV UR4, 0x20 ;  /* 0x0000002000047882 */ /* 0x000fe20000000000 */
[----:B-----5:R-:W-:-:S02]  /*0870*/  @!UP0 ULEA UR7, UR8, UR7, 0x18 ;  /* 0x0000000708078291 */ /* 0x020fc4000f8ec03f */
[----:B------:R-:W-:-:S04]  /*0880*/  @!UP0 UIADD3 UR4, -UR4, 0x100000, URZ ;  /* 0x0010000004048890 */ /* 0x000fc8000fffe13f */
[----:B------:R-:W-:Y:S02]  /*0890*/  @!UP0 USHF.L.U32 UR5, UR4, 0xb, URZ ;  /* 0x0000000b04058899 */ /* 0x000fe4000800063f */
[----:B------:R-:W-:Y:S01]  /*08a0*/  @!UP0 USHF.L.U32 UR4, UR4, 0x1, URZ ;  /* 0x0000000104048899 */ /* 0x000fe2000800063f */
[----:B------:R-:W2:Y:S01]  /*08b0*/  F2I.U32.TRUNC.NTZ R0, R0 ;  /* 0x0000000000007305 */ /* 0x000ea2000020f000 */
[----:B------:R-:W-:-:S04]  /*08c0*/  @!UP1 UIADD3 UR8, -UR9, 0x100000, URZ ;  /* 0x0010000009089890 */ /* 0x000fc8000fffe13f */
[----:B------:R-:W-:Y:S02]  /*08d0*/  @!UP1 USHF.L.U32 UR9, UR8, 0xb, URZ ;  /* 0x0000000b08099899 */ /* 0x000fe4000800063f */
[----:B------:R-:W-:Y:S01]  /*08e0*/  @!UP1 USHF.L.U32 UR8, UR8, 0x1, URZ ;  /* 0x0000000108089899 */ /* 0x000fe2000800063f */
[----:B------:R-:W-:Y:S01]  /*08f0*/  VOTEU.ALL UP0, P0 ;  /* 0x00000000003f7886 */ /* 0x000fe20000000000 */
[----:B----4-:R-:W-:Y:S01]  /*0900*/  @!UP1 ULEA UR10, UR11, UR10, 0x18 ;  /* 0x0000000a0b0a9291 */ /* 0x010fe2000f8ec03f */
[----:B------:R-:W-:Y:S01]  /*0910*/  VOTEU.ALL UP1, P0 ;  /* 0x00000000003f7886 */ /* 0x000fe20000020000 */
[----:B------:R-:W-:-:S04]  /*0920*/  LOP3.LUT P0, RZ, R3, 0x7, RZ, 0xc0, !PT ;  /* 0x0000000703ff7812 */ /* 0x000fc8000780c0ff */
[C---:B------:R-:W-:Y:S01]  /*0930*/  ISETP.LT.U32.AND P0, PT, R17.reuse, 0x4, !P0 ;  /* 0x000000041100780c */ /* 0x040fe20004701070 */
[----:B------:R-:W4:Y:S02]  /*0940*/  FENCE.VIEW.ASYNC.S ;  /* 0x00000000000073c6 */ /* 0x000f240000000000 */
[----:B----4-:R1:W4:Y:S01]  /*0950*/  @!UP0 SYNCS.EXCH.64 URZ, [UR7+0xe0], UR4 ;  /* 0x0000e004073f85b2 */ /* 0x0103220008000100 */
[----:B--2---:R-:W-:Y:S01]  /*0960*/  IMAD.MOV R16, RZ, RZ, -R0 ;  /* 0x000000ffff107224 */ /* 0x004fe200078e0a00 */
[----:B------:R-:W-:Y:S02]  /*0970*/  @P2 LEA.HI R0, R17, R17, RZ, 0x1 ;  /* 0x0000001111002211 */ /* 0x000fe400078f08ff */
[----:B0-----:R-:W-:Y:S01]  /*0980*/  ISETP.EQ.U32.AND P1, PT, R8, 0x1, PT ;  /* 0x000000010800780c */ /* 0x001fe20003f22070 */
[----:B---3--:R-:W-:Y:S01]  /*0990*/  IMAD R7, R15, R16, R4 ;  /* 0x000000100f077224 */ /* 0x008fe200078e0204 */
[----:B------:R-:W-:-:S04]  /*09a0*/  @P2 SHF.R.S32.HI R0, RZ, 0x1, R0 ;  /* 0x00000001ff002819 */ /* 0x000fc80000011400 */
[----:B------:R-:W-:Y:S01]  /*09b0*/  @P2 ISETP.NE.AND P4, PT, R0, R7, PT ;  /* 0x000000070000220c */ /* 0x000fe20003f85270 */
[----:B------:R-:W-:Y:S01]  /*09c0*/  IMAD.MOV.U32 R0, RZ, RZ, 0x1 ;  /* 0x00000001ff007424 */ /* 0x000fe200078e00ff */
[----:B------:R-:W-:Y:S02]  /*09d0*/  SEL R7, RZ, 0x1, !P0 ;  /* 0x00000001ff077807 */ /* 0x000fe40004000000 */
[----:B------:R-:W-:Y:S01]  /*09e0*/  @P2 SEL R0, RZ, 0x1, P4 ;  /* 0x00000001ff002807 */ /* 0x000fe20002000000 */
[----:B------:R1:W0:Y:S01]  /*09f0*/  @!UP1 SYNCS.EXCH.64 URZ, [UR7+0xe8], UR4 ;  /* 0x0000e804073f95b2 */ /* 0x0002220008000100 */
[----:B------:R-:W-:Y:S02]  /*0a00*/  NOP ;  /* 0x0000000000007918 */ /* 0x000fe40000000000 */
[----:B------:R-:W-:-:S05]  /*0a10*/  LOP3.LUT R0, R0, R7, RZ, 0xc0, !PT ;  /* 0x0000000700007212 */ /* 0x000fca00078ec0ff */
[----:B------:R1:W-:Y:S01]  /*0a20*/  STL [R1+0x78], R0 ;  /* 0x0000780001007387 */ /* 0x0003e20000100800 */
[----:B------:R1:W2:Y:S01]  /*0a30*/  @!UP2 SYNCS.EXCH.64 URZ, [UR10+0xc0], UR8 ;  /* 0x0000c0080a3fa5b2 */ /* 0x0002a20008000100 */
[----:B------:R1:W3:Y:S01]  /*0a40*/  @!UP3 SYNCS.EXCH.64 URZ, [UR10+0xc8], UR8 ;  /* 0x0000c8080a3fb5b2 */ /* 0x0002e20008000100 */
[----:B------:R1:W0:Y:S01]  /*0a50*/  @!UP4 SYNCS.EXCH.64 URZ, [UR10+0xd0], UR8 ;  /* 0x0000d0080a3fc5b2 */ /* 0x0002220008000100 */
[----:B------:R1:W0:Y:S01]  /*0a60*/  @!UP5 SYNCS.EXCH.64 URZ, [UR10+0xd8], UR8 ;  /* 0x0000d8080a3fd5b2 */ /* 0x0002220008000100 */
[----:B------:R-:W-:Y:S01]  /*0a70*/  NOP ;  /* 0x0000000000007918 */ /* 0x000fe20000000000 */
[----:B----4-:R-:W-:Y:S05]  /*0a80*/  @!P1 BRA `(.L_x_4) ;  /* 0x0000000000089947 */ /* 0x010fea0003800000 */
[----:B0-23--:R-:W-:Y:S01]  /*0a90*/  UCGABAR_ARV ;  /* 0x00000000000079c7 */ /* 0x00dfe20008000000 */
[----:B------:R-:W-:Y:S05]  /*0aa0*/  BRA `(.L_x_5) ;  /* 0x0000000000047947 */ /* 0x000fea0003800000 */
.L_x_4:
[----:B0-23--:R-:W-:Y:S01]  /*0ab0*/  NOP ;  /* 0x0000000000007918 */ /* 0x00dfe20000000000 */
.L_x_5:
[----:B-1----:R-:W-:Y:S01]  /*0ac0*/  ULDC.64 UR4, c[0x0][0x598] ;  /* 0x0001660000047ab9 */ /* 0x002fe20000000a00 */
[----:B------:R-:W-:Y:S01]  /*0ad0*/  ULDC.64 UR22, c[0x0][0x208] ;  /* 0x0000820000167ab9 */ /* 0x000fe20000000a00 */
[----:B------:R-:W-:-:S04]  /*0ae0*/  ISETP.NE.U32.AND P0, PT, RZ, UR4, PT ;  /* 0x00000004ff007c0c */ /* 0x000fc8000bf05070 */
[----:B------:R-:W-:-:S13]  /*0af0*/  ISETP.NE.AND.EX P0, PT, RZ, UR5, PT, P0 ;  /* 0x00000005ff007c0c */ /* 0x000fda000bf05300 */
[----:B------:R-:W-:Y:S05]  /*0b00*/  @!P0 BRA `(.L_x_6) ;  /* 0x0000000000208947 */ /* 0x000fea0003800000 */
[----:B------:R-:W0:Y:S02]  /*0b10*/  LDC.64 R6, c[0x0][0x598] ;  /* 0x00016600ff067b82 */ /* 0x000e240000000a00 */
[----:B0-----:R-:W2:Y:S02]  /*0b20*/  LDG.E.64 R6, desc[UR22][R6.64] ;  /* 0x0000001606067981 */ /* 0x001ea4000c1e1b00 */
[----:B--2---:R-:W-:-:S04]  /*0b30*/  ISETP.NE.U32.AND P0, PT, R6, RZ, PT ;  /* 0x000000ff0600720c */ /* 0x004fc80003f05070 */
[----:B------:R-:W-:-:S13]  /*0b40*/  ISETP.NE.AND.EX P0, PT, R7, RZ, PT, P0 ;  /* 0x000000ff0700720c */ /* 0x000fda0003f05300 */
[----:B------:R-:W-:Y:S05]  /*0b50*/  @!P0 BRA `(.L_x_6) ;  /* 0x00000000000c8947 */ /* 0x000fea0003800000 */
[----:B------:R-:W2:Y:S02]  /*0b60*/  LD.E R6, desc[UR22][R6.64] ;  /* 0x0000001606067980 */ /* 0x000ea4000c101900 */
[----:B--2---:R-:W-:Y:S01]  /*0b70*/  R2UR UR24, R6 ;  /* 0x00000000061872ca */ /* 0x004fe200000e0000 */
[----:B------:R-:W-:-:S14]  /*0b80*/  BRA `(.L_x_7) ;  /* 0x0000000000247947 */ /* 0x000fdc0003800000 */
.L_x_6:
[----:B------:R-:W-:Y:S02]  /*0b90*/  ULDC.64 UR4, c[0x0][0x588] ;  /* 0x0001620000047ab9 */ /* 0x000fe40000000a00 */
[----:B------:R-:W-:-:S04]  /*0ba0*/  ISETP.NE.U32.AND P0, PT, RZ, UR4, PT ;  /* 0x00000004ff007c0c */ /* 0x000fc8000bf05070 */
[----:B------:R-:W-:-:S13]  /*0bb0*/  ISETP.NE.AND.EX P0, PT, RZ, UR5, PT, P0 ;  /* 0x00000005ff007c0c */ /* 0x000fda000bf05300 */
[----:B------:R-:W-:Y:S05]  /*0bc0*/  @!P0 BRA `(.L_x_8) ;  /* 0x0000000000108947 */ /* 0x000fea0003800000 */
[----:B------:R-:W0:Y:S02]  /*0bd0*/  LDC.64 R6, c[0x0][0x588] ;  /* 0x00016200ff067b82 */ /* 0x000e240000000a00 */
[----:B0-----:R-:W2:Y:S02]  /*0be0*/  LDG.E R6, desc[UR22][R6.64] ;  /* 0x0000001606067981 */ /* 0x001ea4000c1e1900 */
[----:B--2---:R-:W-:Y:S01]  /*0bf0*/  R2UR UR24, R6 ;  /* 0x00000000061872ca */ /* 0x004fe200000e0000 */
[----:B------:R-:W-:-:S14]  /*0c00*/  BRA `(.L_x_7) ;  /* 0x0000000000047947 */ /* 0x000fdc0003800000 */
.L_x_8:
[----:B------:R-:W-:-:S05]  /*0c10*/  ULDC UR24, c[0x0][0x580] ;  /* 0x0001600000187ab9 */ /* 0x000fca0000000800 */
.L_x_7:
[----:B------:R-:W-:Y:S02]  /*0c20*/  ULDC.64 UR4, c[0x0][0x5a0] ;  /* 0x0001680000047ab9 */ /* 0x000fe40000000a00 */
        /* <DEDUP_REMOVED lines=11> */
.L_x_9:
        /* <DEDUP_REMOVED lines=8> */
.L_x_11:
[----:B------:R-:W-:-:S05]  /*0d60*/  ULDC UR25, c[0x0][0x584] ;  /* 0x0001610000197ab9 */ /* 0x000fca0000000800 */
.L_x_10:
[----:B------:R-:W0:Y:S01]  /*0d70*/  LDC R0, c[0x0][0x65c] ;  /* 0x00019700ff007b82 */ /* 0x000e220000000800 */
[----:B------:R-:W-:Y:S01]  /*0d80*/  IMAD.U32 R6, RZ, RZ, UR15 ;  /* 0x0000000fff067e24 */ /* 0x000fe2000f8e00ff */
[----:B------:R-:W-:Y:S01]  /*0d90*/  UISETP.NE.AND UP0, UPT, UR14, 0x2, UPT ;  /* 0x000000020e00788c */ /* 0x000fe2000bf05270 */
[----:B------:R-:W-:Y:S01]  /*0da0*/  IMAD.MOV.U32 R7, RZ, RZ, RZ ;  /* 0x000000ffff077224 */ /* 0x000fe200078e00ff */
[----:B------:R-:W-:Y:S01]  /*0db0*/  ULDC UR7, c[0x0][0x28c] ;  /* 0x0000a30000077ab9 */ /* 0x000fe20000000800 */
[----:B------:R-:W-:Y:S01]  /*0dc0*/  UMOV UR5, URZ ;  /* 0x0000003f00057c82 */ /* 0x000fe20008000000 */
[----:B------:R-:W-:Y:S02]  /*0dd0*/  UIADD3 UR7, UR7, 0x3f, URZ ;  /* 0x0000003f07077890 */ /* 0x000fe4000fffe03f */
[----:B------:R-:W-:Y:S01]  /*0de0*/  PLOP3.LUT P0, PT, PT, PT, UP0, 0x80, 0x0 ;  /* 0x000000000000781c */ /* 0x000fe20003f0f008 */
[----:B------:R-:W-:Y:S01]  /*0df0*/  UMOV UR4, URZ ;  /* 0x0000003f00047c82 */ /* 0x000fe20008000000 */
[----:B------:R-:W-:Y:S01]  /*0e00*/  USHF.R.S32.HI UR10, URZ, 0x1f, UR7 ;  /* 0x0000001f3f0a7899 */ /* 0x000fe20008011407 */
[----:B------:R-:W-:-:S03]  /*0e10*/  ULDC.64 UR18, c[0x0][0x650] ;  /* 0x0001940000127ab9 */ /* 0x000fc60000000a00 */
[----:B------:R-:W-:-:S04]  /*0e20*/  ULEA.HI UR10, UR10, UR7, URZ, 0x6 ;  /* 0x000000070a0a7291 */ /* 0x000fc8000f8f303f */
[----:B------:R-:W-:Y:S01]  /*0e30*/  USHF.R.S32.HI UR14, URZ, 0x6, UR10 ;  /* 0x000000063f0e7899 */ /* 0x000fe2000801140a */
[----:B0-----:R-:W-:-:S13]  /*0e40*/  ISETP.NE.AND P2, PT, R0, 0x1, PT ;  /* 0x000000010000780c */ /* 0x001fda0003f45270 */
[----:B------:R-:W0:Y:S01]  /*0e50*/  @P2 LDC R9, c[0x0][0x10] ;  /* 0x00000400ff092b82 */ /* 0x000e220000000800 */
[----:B------:R-:W-:-:S07]  /*0e60*/  @P2 IMAD.MOV.U32 R5, RZ, RZ, RZ ;  /* 0x000000ffff052224 */ /* 0x000fce00078e00ff */
[----:B------:R-:W1:Y:S01]  /*0e70*/  @!P2 LDC R11, c[0x0][0xc] ;  /* 0x00000300ff0bab82 */ /* 0x000e620000000800 */
[----:B------:R-:W-:Y:S01]  /*0e80*/  ULDC UR8, c[0x0][0xc] ;  /* 0x0000030000087ab9 */ /* 0x000fe20000000800 */
[----:B------:R-:W-:Y:S01]  /*0e90*/  ULDC UR9, c[0x0][0x10] ;  /* 0x0000040000097ab9 */ /* 0x000fe20000000800 */
[----:B------:R-:W-:Y:S01]  /*0ea0*/  ULDC UR7, c[0x0][0x14] ;  /* 0x0000050000077ab9 */ /* 0x000fe20000000800 */
[----:B------:R-:W-:-:S04]  /*0eb0*/  UIMAD.WIDE.U32 UR8, UR8, UR9, URZ ;  /* 0x00000009080872a5 */ /* 0x000fc8000f8e003f */
[----:B------:R-:W-:Y:S01]  /*0ec0*/  UIMAD.WIDE.U32 UR20, UR8, UR7, URZ ;  /* 0x00000007081472a5 */ /* 0x000fe2000f8e003f */
[----:B0-----:R-:W-:Y:S01]  /*0ed0*/  @P2 IMAD.WIDE.U32 R8, R9, UR15, R4 ;  /* 0x0000000f09082c25 */ /* 0x001fe2000f8e0004 */
[----:B------:R-:W-:-:S03]  /*0ee0*/  UIMAD UR15, UR9, UR7, URZ ;  /* 0x00000007090f72a4 */ /* 0x000fc6000f8e023f */
[----:B------:R-:W-:Y:S01]  /*0ef0*/  @P2 IMAD.MOV.U32 R13, RZ, RZ, R8 ;  /* 0x000000ffff0d2224 */ /* 0x000fe200078e0008 */
[----:B------:R-:W-:Y:S01]  /*0f00*/  UIADD3 UR15, UR21, UR15, URZ ;  /* 0x0000000f150f7290 */ /* 0x000fe2000fffe03f */
[----:B-1----:R-:W-:-:S04]  /*0f10*/  @!P2 IMAD.WIDE.U32 R6, R4, R11, R6 ;  /* 0x0000000b0406a225 */ /* 0x002fc800078e0006 */
[----:B------:R-:W-:Y:S02]  /*0f20*/  @P2 IMAD.MOV.U32 R11, RZ, RZ, RZ ;  /* 0x000000ffff0b2224 */ /* 0x000fe400078e00ff */
[----:B------:R-:W-:Y:S02]  /*0f30*/  @!P2 IMAD.MOV.U32 R13, RZ, RZ, R6 ;  /* 0x000000ffff0da224 */ /* 0x000fe400078e0006 */
[----:B------:R-:W-:Y:S02]  /*0f40*/  @P2 IMAD.IADD R10, R9, 0x1, R11 ;  /* 0x00000001090a2824 */ /* 0x000fe400078e020b */
[----:B------:R-:W-:Y:S01]  /*0f50*/  @!P2 IMAD.MOV.U32 R10, RZ, RZ, R7 ;  /* 0x000000ffff0aa224 */ /* 0x000fe200078e0007 */
[----:B------:R0:W-:Y:S01]  /*0f60*/  STL [R1+0x88], R13 ;  /* 0x0000880d01007387 */ /* 0x0001e20000100800 */
[----:B------:R-:W-:Y:S02]  /*0f70*/  IMAD.MOV.U32 R17, RZ, RZ, R13 ;  /* 0x000000ffff117224 */ /* 0x000fe400078e000d */
[----:B------:R-:W-:Y:S01]  /*0f80*/  IMAD.MOV.U32 R22, RZ, RZ, R10 ;  /* 0x000000ffff167224 */ /* 0x000fe200078e000a */
[----:B------:R0:W-:Y:S01]  /*0f90*/  STL [R1+0x84], R10 ;  /* 0x0000840a01007387 */ /* 0x0001e20000100800 */
[----:B------:R-:W-:Y:S05]  /*0fa0*/  @P0 BRA `(.L_x_12) ;  /* 0x0000000000280947 */ /* 0x000fea0003800000 */
[----:B------:R-:W-:Y:S01]  /*0fb0*/  IADD3 R17, P0, R17, UR20, RZ ;  /* 0x0000001411117c10 */ /* 0x000fe2000ff1e0ff */
[----:B------:R-:W-:Y:S02]  /*0fc0*/  UISETP.GE.U32.AND UP0, UPT, UR14, 0xb, UPT ;  /* 0x0000000b0e00788c */ /* 0x000fe4000bf06070 */
[----:B------:R-:W-:Y:S01]  /*0fd0*/  UIMAD.WIDE.U32 UR4, UR14, -0x45d1745d, URZ ;  /* 0xba2e8ba30e0478a5 */ /* 0x000fe2000f8e003f */
[----:B------:R-:W-:Y:S01]  /*0fe0*/  IADD3.X R22, R22, UR15, RZ, P0, !PT ;  /* 0x0000000f16167c10 */ /* 0x000fe200087fe4ff */
[----:B------:R1:W-:Y:S02]  /*0ff0*/  STL [R1+0x88], R17 ;  /* 0x0000881101007387 */ /* 0x0003e40000100800 */
[----:B------:R-:W-:Y:S02]  /*1000*/  USHF.R.U32.HI UR5, URZ, 0x3, UR5 ;  /* 0x000000033f057899 */ /* 0x000fe40008011605 */
[----:B------:R1:W-:Y:S01]  /*1010*/  STL [R1+0x84], R22 ;  /* 0x0000841601007387 */ /* 0x0003e20000100800 */
[----:B------:R-:W-:-:S02]  /*1020*/  UMOV UR4, URZ ;  /* 0x0000003f00047c82 */ /* 0x000fc40008000000 */
[----:B------:R-:W-:Y:S02]  /*1030*/  @UP0 ULOP3.LUT UR4, UR5, 0x1, URZ, 0xc0, !UPT ;  /* 0x0000000105040892 */ /* 0x000fe4000f8ec03f */
[----:B------:R-:W-:-:S12]  /*1040*/  UIMAD UR5, UR5, -0xb, UR14 ;  /* 0xfffffff5050578a4 */ /* 0x000fd8000f8e020e */
.L_x_12:
[----:B------:R-:W-:Y:S01]  /*1050*/  IMAD.MOV.U32 R8, RZ, RZ, -0x1 ;  /* 0xffffffffff087424 */ /* 0x000fe200078e00ff */
[----:B------:R-:W-:Y:S01]  /*1060*/  ISETP.GE.U32.AND P0, PT, R17, UR18, PT ;  /* 0x0000001211007c0c */ /* 0x000fe2000bf06070 */
[----:B------:R-:W-:Y:S01]  /*1070*/  IMAD.MOV.U32 R6, RZ, RZ, -0x1 ;  /* 0xffffffffff067424 */ /* 0x000fe200078e00ff */
[----:B------:R-:W-:Y:S01]  /*1080*/  PRMT R0, RZ, 0x7610, R0 ;  /* 0x00007610ff007816 */ /* 0x000fe20000000000 */
[----:B------:R-:W-:Y:S01]  /*1090*/  IMAD.MOV.U32 R7, RZ, RZ, -0x1 ;  /* 0xffffffffff077424 */ /* 0x000fe200078e00ff */
[----:B------:R2:W-:Y:S01]  /*10a0*/  STL [R1+0x8c], R8 ;  /* 0x00008c0801007387 */ /* 0x0005e20000100800 */
[----:B------:R-:W-:-:S03]  /*10b0*/  ISETP.GE.U32.AND.EX P0, PT, R22, UR19, PT, P0 ;  /* 0x0000001316007c0c */ /* 0x000fc6000bf06100 */
[----:B------:R2:W-:Y:S04]  /*10c0*/  STL [R1+0x7c], R6 ;  /* 0x00007c0601007387 */ /* 0x0005e80000100800 */
[----:B------:R2:W-:Y:S06]  /*10d0*/  STL [R1+0x90], R7 ;  /* 0x0000900701007387 */ /* 0x0005ec0000100800 */
[----:B------:R-:W-:Y:S05]  /*10e0*/  @P0 BRA `(.L_x_13) ;  /* 0x0000000400380947 */ /* 0x000fea0003800000 */
[----:B------:R-:W3:Y:S01]  /*10f0*/  LDC.64 R18, c[0x0][0x628] ;  /* 0x00018a00ff127b82 */ /* 0x000ee20000000a00 */
[----:B--2---:R-:W-:Y:S02]  /*1100*/  IMAD.MOV.U32 R6, RZ, RZ, R17 ;  /* 0x000000ffff067224 */ /* 0x004fe400078e0011 */
[----:B------:R-:W-:-:S05]  /*1110*/  IMAD.MOV.U32 R7, RZ, RZ, R22 ;  /* 0x000000ffff077224 */ /* 0x000fca00078e0016 */
[----:B------:R-:W2:Y:S08]  /*1120*/  LDC R0, c[0x0][0x630] ;  /* 0x00018c00ff007b82 */ /* 0x000eb00000000800 */
[----:B------:R-:W4:Y:S01]  /*1130*/  LDC.64 R20, c[0x0][0x620] ;  /* 0x00018800ff147b82 */ /* 0x000f220000000a00 */
[----:B---3--:R-:W-:-:S04]  /*1140*/  ISETP.NE.U32.AND P0, PT, R18, RZ, PT ;  /* 0x000000ff1200720c */ /* 0x008fc80003f05070 */
[----:B------:R-:W-:-:S13]  /*1150*/  ISETP.NE.AND.EX P0, PT, R19, RZ, PT, P0 ;  /* 0x000000ff1300720c */ /* 0x000fda0003f05300 */
[----:B--2-4-:R-:W-:Y:S05]  /*1160*/  @!P0 BRA `(.L_x_14) ;  /* 0x0000000000288947 */ /* 0x014fea0003800000 */
[----:B------:R-:W2:Y:S02]  /*1170*/  LDC R11, c[0x0][0x634] ;  /* 0x00018d00ff0b7b82 */ /* 0x000ea40000000800 */
[----:B--2---:R-:W-:-:S05]  /*1180*/  IADD3 R11, P0, R17, R11, RZ ;  /* 0x0000000b110b7210 */ /* 0x004fca0007f1e0ff */
[----:B0-----:R-:W-:-:S04]  /*1190*/  IMAD.X R13, RZ, RZ, R22, P0 ;  /* 0x000000ffff0d7224 */ /* 0x001fc800000e0616 */
[----:B------:R-:W-:-:S04]  /*11a0*/  IMAD.WIDE.U32 R6, R13, R18, RZ ;  /* 0x000000120d067225 */ /* 0x000fc800078e00ff */
[----:B------:R-:W-:-:S04]  /*11b0*/  IMAD.WIDE.U32 R8, P0, R11, R19, R6 ;  /* 0x000000130b087225 */ /* 0x000fc80007800006 */
[----:B------:R-:W-:-:S04]  /*11c0*/  IMAD.WIDE.U32 R6, R11, R18, RZ ;  /* 0x000000120b067225 */ /* 0x000fc800078e00ff */
[----:B------:R-:W-:Y:S01]  /*11d0*/  IMAD.X R11, RZ, RZ, RZ, P0 ;  /* 0x000000ffff0b7224 */ /* 0x000fe200000e06ff */
[----:B------:R-:W-:Y:S01]  /*11e0*/  IADD3 RZ, P0, R7, R8, RZ ;  /* 0x0000000807ff7210 */ /* 0x000fe20007f1e0ff */
[----:B------:R-:W-:-:S04]  /*11f0*/  IMAD.MOV.U32 R10, RZ, RZ, R9 ;  /* 0x000000ffff0a7224 */ /* 0x000fc800078e0009 */
[----:B------:R-:W-:-:S08]  /*1200*/  IMAD.WIDE.U32.X R6, R13, R19, R10, P0 ;  /* 0x000000130d067225 */ /* 0x000fd000000e040a */
.L_x_14:
[-CC-:B------:R-:W-:Y:S01]  /*1210*/  SHF.R.U64 R27, R6, R0.reuse, R7.reuse ;  /* 0x00000000061b7219 */ /* 0x180fe20000001207 */
[----:B------:R-:W2:Y:S01]  /*1220*/  LDC.64 R24, c[0x0][0x640] ;  /* 0x00019000ff187b82 */ /* 0x000ea20000000a00 */
[----:B------:R-:W-:Y:S01]  /*1230*/  SHF.R.U32.HI R0, RZ, R0, R7 ;  /* 0x00000000ff007219 */ /* 0x000fe20000011607 */
[----:B------:R-:W-:Y:S01]  /*1240*/  IMAD.MOV.U32 R6, RZ, RZ, R17 ;  /* 0x000000ffff067224 */ /* 0x000fe200078e0011 */
[----:B------:R-:W-:-:S05]  /*1250*/  IADD3 R9, P0, RZ, -R27, RZ ;  /* 0x8000001bff097210 */ /* 0x000fca0007f1e0ff */
[----:B------:R-:W3:Y:S01]  /*1260*/  LDC R8, c[0x0][0x618] ;  /* 0x00018600ff087b82 */ /* 0x000ee20000000800 */
[----:B------:R-:W-:-:S04]  /*1270*/  IMAD.X R7, RZ, RZ, ~R0, P0 ;  /* 0x000000ffff077224 */ /* 0x000fc800000e0e00 */
[-C--:B------:R-:W-:Y:S02]  /*1280*/  IMAD R0, R7, R20.reuse, RZ ;  /* 0x0000001407007224 */ /* 0x080fe400078e02ff */
[----:B------:R-:W-:Y:S01]  /*1290*/  IMAD.MOV.U32 R7, RZ, RZ, R22 ;  /* 0x000000ffff077224 */ /* 0x000fe200078e0016 */
[----:B------:R-:W4:Y:S01]  /*12a0*/  LDC R11, c[0x0][0x608] ;  /* 0x00018200ff0b7b82 */ /* 0x000f220000000800 */
[----:B-1----:R-:W-:Y:S02]  /*12b0*/  IMAD.MOV.U32 R22, RZ, RZ, 0x1 ;  /* 0x00000001ff167424 */ /* 0x002fe400078e00ff */
[----:B------:R-:W-:-:S04]  /*12c0*/  IMAD.WIDE.U32 R6, R9, R20, R6 ;  /* 0x0000001409067225 */ /* 0x000fc800078e0006 */
[----:B------:R-:W-:Y:S01]  /*12d0*/  IMAD R9, R9, R21, R0 ;  /* 0x0000001509097224 */ /* 0x000fe200078e0200 */
[----:B------:R-:W1:Y:S01]  /*12e0*/  LDC R23, c[0x0][0x658] ;  /* 0x00019600ff177b82 */ /* 0x000e620000000800 */
[----:B--2---:R-:W-:Y:S01]  /*12f0*/  ISETP.NE.U32.AND P0, PT, R24, RZ, PT ;  /* 0x000000ff1800720c */ /* 0x004fe20003f05070 */
[----:B------:R-:W-:Y:S02]  /*1300*/  IMAD.MOV.U32 R0, RZ, RZ, -0x1 ;  /* 0xffffffffff007424 */ /* 0x000fe400078e00ff */
[----:B------:R-:W-:Y:S01]  /*1310*/  IMAD.IADD R7, R7, 0x1, R9 ;  /* 0x0000000107077824 */ /* 0x000fe200078e0209 */
[----:B------:R-:W-:-:S03]  /*1320*/  ISETP.NE.AND.EX P0, PT, R25, RZ, PT, P0 ;  /* 0x000000ff1900720c */ /* 0x000fc60003f05300 */
[----:B------:R-:W2:Y:S01]  /*1330*/  LDC R21, c[0x0][0x600] ;  /* 0x00018000ff157b82 */ /* 0x000ea20000000800 */
[-CC-:B---3--:R-:W-:Y:S02]  /*1340*/  SHF.R.U64 R19, R6, R8.reuse, R7.reuse ;  /* 0x0000000806137219 */ /* 0x188fe40000001207 */
[----:B------:R-:W-:-:S05]  /*1350*/  SHF.R.U32.HI R6, RZ, R8, R7 ;  /* 0x00000008ff067219 */ /* 0x000fca0000011607 */
[----:B------:R-:W3:Y:S01]  /*1360*/  LDC R18, c[0x0][0x648] ;  /* 0x00019200ff127b82 */ /* 0x000ee20000000800 */
[-CC-:B----4-:R-:W-:Y:S02]  /*1370*/  SHF.R.U64 R28, R19, R11.reuse, R6.reuse ;  /* 0x0000000b131c7219 */ /* 0x190fe40000001206 */
[----:B------:R-:W-:-:S05]  /*1380*/  SHF.R.U32.HI R6, RZ, R11, R6 ;  /* 0x0000000bff067219 */ /* 0x000fca0000011606 */
[----:B------:R-:W4:Y:S01]  /*1390*/  LDC R20, c[0x0][0x638] ;  /* 0x00018e00ff147b82 */ /* 0x000f220000000800 */
[-CC-:B-1----:R-:W-:Y:S02]  /*13a0*/  SHF.R.U64 R30, R28, R23.reuse, R6.reuse ;  /* 0x000000171c1e7219 */ /* 0x182fe40000001206 */
[-C--:B------:R-:W-:Y:S02]  /*13b0*/  SHF.L.U32 R0, R0, R23.reuse, RZ ;  /* 0x0000001700007219 */ /* 0x080fe400000006ff */
[----:B------:R-:W-:Y:S01]  /*13c0*/  SHF.R.U32.HI R7, RZ, R23, R6 ;  /* 0x00000017ff077219 */ /* 0x000fe20000011606 */
[----:B------:R-:W-:Y:S01]  /*13d0*/  IMAD.MOV.U32 R6, RZ, RZ, R30 ;  /* 0x000000ffff067224 */ /* 0x000fe200078e001e */
[----:B0-----:R-:W-:Y:S01]  /*13e0*/  LOP3.LUT R13, RZ, R0, RZ, 0x33, !PT ;  /* 0x00000000ff0d7212 */ /* 0x001fe200078e33ff */
[----:B------:R-:W0:Y:S01]  /*13f0*/  LDC R26, c[0x0][0x610] ;  /* 0x00018400ff1a7b82 */ /* 0x000e220000000800 */
[----:B------:R-:W-:Y:S05]  /*1400*/  @!P0 BRA `(.L_x_15) ;  /* 0x0000000000288947 */ /* 0x000fea0003800000 */
[----:B------:R-:W1:Y:S02]  /*1410*/  LDC R11, c[0x0][0x64c] ;  /* 0x00019300ff0b7b82 */ /* 0x000e640000000800 */
[----:B-1----:R-:W-:-:S05]  /*1420*/  IADD3 R11, P0, R30, R11, RZ ;  /* 0x0000000b1e0b7210 */ /* 0x002fca0007f1e0ff */
[----:B------:R-:W-:-:S04]  /*1430*/  IMAD.X R17, RZ, RZ, R7, P0 ;  /* 0x000000ffff117224 */ /* 0x000fc800000e0607 */
[----:B------:R-:W-:-:S04]  /*1440*/  IMAD.WIDE.U32 R6, R17, R24, RZ ;  /* 0x0000001811067225 */ /* 0x000fc800078e00ff */
[----:B------:R-:W-:-:S04]  /*1450*/  IMAD.WIDE.U32 R8, P0, R11, R25, R6 ;  /* 0x000000190b087225 */ /* 0x000fc80007800006 */
[----:B------:R-:W-:-:S04]  /*1460*/  IMAD.WIDE.U32 R6, R11, R24, RZ ;  /* 0x000000180b067225 */ /* 0x000fc800078e00ff */
[----:B------:R-:W-:Y:S01]  /*1470*/  IMAD.X R11, RZ, RZ, RZ, P0 ;  /* 0x000000ffff0b7224 */ /* 0x000fe200000e06ff */
[----:B------:R-:W-:Y:S01]  /*1480*/  IADD3 RZ, P0, R7, R8, RZ ;  /* 0x0000000807ff7210 */ /* 0x000fe20007f1e0ff */
[----:B------:R-:W-:-:S04]  /*1490*/  IMAD.MOV.U32 R10, RZ, RZ, R9 ;  /* 0x000000ffff0a7224 */ /* 0x000fc800078e0009 */
[----:B------:R-:W-:-:S08]  /*14a0*/  IMAD.WIDE.U32.X R6, R17, R25, R10, P0 ;  /* 0x0000001911067225 */ /* 0x000fd000000e040a */
.L_x_15:
[----:B---3--:R-:W-:Y:S01]  /*14b0*/  SHF.R.U64 R5, R6, R18, R7 ;  /* 0x0000001206057219 */ /* 0x008fe20000001207 */
[----:B--2---:R-:W-:Y:S01]  /*14c0*/  VIADD R6, R21, 0xffffffff ;  /* 0xffffffff15067836 */ /* 0x004fe20000000000 */
[----:B------:R-:W-:Y:S01]  /*14d0*/  SHF.L.U32 R0, R22, R23, RZ ;  /* 0x0000001716007219 */ /* 0x000fe200000006ff */
[----:B------:R-:W-:Y:S01]  /*14e0*/  @P2 IMAD R14, R15, R16, R4 ;  /* 0x000000100f0e2224 */ /* 0x000fe200078e0204 */
[----:B------:R-:W-:Y:S01]  /*14f0*/  LOP3.LUT R13, R28, R13, RZ, 0xc0, !PT ;  /* 0x0000000d1c0d7212 */ /* 0x000fe200078ec0ff */
[----:B------:R-:W-:-:S04]  /*1500*/  IMAD.MOV R7, RZ, RZ, -R5 ;  /* 0x000000ffff077224 */ /* 0x000fc800078e0a05 */
[----:B------:R-:W-:Y:S01]  /*1510*/  IMAD R13, R0, R5, R13 ;  /* 0x00000005000d7224 */ /* 0x000fe200078e020d */
[----:B------:R-:W-:Y:S01]  /*1520*/  LOP3.LUT R5, R19, R6, RZ, 0xc0, !PT ;  /* 0x0000000613057212 */ /* 0x000fe200078ec0ff */
[----:B----4-:R-:W-:Y:S02]  /*1530*/  IMAD R0, R7, R20, R30 ;  /* 0x0000001407007224 */ /* 0x010fe400078e021e */
[----:B------:R-:W-:Y:S02]  /*1540*/  IMAD.MOV.U32 R6, RZ, RZ, 0x1 ;  /* 0x00000001ff067424 */ /* 0x000fe400078e00ff */
[----:B0-----:R-:W-:Y:S02]  /*1550*/  IMAD R4, R13, R26, R14 ;  /* 0x0000001a0d047224 */ /* 0x001fe400078e020e */
[----:B------:R-:W-:Y:S01]  /*1560*/  IMAD R5, R0, R21, R5 ;  /* 0x0000001500057224 */ /* 0x000fe200078e0205 */
[----:B------:R-:W-:-:S04]  /*1570*/  PRMT R0, R6, 0x7610, R0 ;  /* 0x0000761006007816 */ /* 0x000fc80000000000 */
[----:B------:R-:W-:Y:S02]  /*1580*/  SEL R6, R5, R4, !P2 ;  /* 0x0000000405067207 */ /* 0x000fe40005000000 */
[----:B------:R-:W-:-:S03]  /*1590*/  SEL R4, R4, R5, !P2 ;  /* 0x0000000504047207 */ /* 0x000fc60005000000 */
[----:B------:R3:W-:Y:S04]  /*15a0*/  STL [R1+0x90], R6 ;  /* 0x0000900601007387 */ /* 0x0007e80000100800 */
[----:B------:R3:W-:Y:S04]  /*15b0*/  STL [R1+0x7c], R27 ;  /* 0x00007c1b01007387 */ /* 0x0007e80000100800 */
[----:B------:R3:W-:Y:S02]  /*15c0*/  STL [R1+0x8c], R4 ;  /* 0x00008c0401007387 */ /* 0x0007e40000100800 */
.L_x_13:
[----:B------:R-:W-:Y:S05]  /*15d0*/  @!P1 BRA `(.L_x_16) ;  /* 0x00000000000c9947 */ /* 0x000fea0003800000 */
[----:B------:R-:W-:Y:S01]  /*15e0*/  UCGABAR_WAIT ;  /* 0x0000000000007dc7 */ /* 0x000fe20008000000 */
[----:B------:R-:W-:Y:S01]  /*15f0*/  CCTL.IVALL ;  /* 0x00000000ff00798f */ /* 0x000fe20002000000 */
[----:B------:R-:W-:Y:S05]  /*1600*/  BRA `(.L_x_17) ;  /* 0x0000000000047947 */ /* 0x000fea0003800000 */
.L_x_16:
[----:B------:R-:W-:Y:S06]  /*1610*/  BAR.SYNC.DEFER_BLOCKING 0x0 ;  /* 0x0000000000007b1d */ /* 0x000fec0000010000 */
.L_x_17:
[----:B------:R-:W-:Y:S05]  /*1620*/  @!P3 BRA `(.L_x_18) ;  /* 0x000000dc0000b947 */ /* 0x000fea0003800000 */
[----:B------:R-:W-:-:S06]  /*1630*/  UISETP.GT.U32.AND UP0, UPT, UR12, 0x1, UPT ;  /* 0x000000010c00788c */ /* 0x000fcc000bf04070 */
[----:B------:R-:W-:-:S13]  /*1640*/  PLOP3.LUT P0, PT, PT, PT, UP0, 0x80, 0x0 ;  /* 0x000000000000781c */ /* 0x000fda0003f0f008 */
[----:B------:R-:W-:Y:S05]  /*1650*/  @P0 EXIT ;  /* 0x000000000000094d */ /* 0x000fea0003800000 */
.L_x_19:
[----:B------:R-:W-:-:S08]  /*1660*/  NOP ;  /* 0x0000000000007918 */ /* 0x000fd00000000000 */
[----:B------:R-:W4:Y:S02]  /*1670*/  USETMAXREG.TRY_ALLOC.CTAPOOL UP0, 0xe8 ;  /* 0x000000e8000079c8 */ /* 0x000f240008000600 */
[----:B----4-:R-:W-:-:S13]  /*1680*/  PLOP3.LUT P0, PT, PT, PT, UP0, 0x80, 0x0 ;  /* 0x000000000000781c */ /* 0x010fda0003f0f008 */
[----:B------:R-:W-:Y:S05]  /*1690*/  @!P0 BRA `(.L_x_19) ;  /* 0xfffffffc00f08947 */ /* 0x000fea000383ffff */
[----:B------:R-:W-:-:S13]  /*16a0*/  LOP3.LUT P0, RZ, R0, 0xff, RZ, 0xc0, !PT ;  /* 0x000000ff00ff7812 */ /* 0x000fda000780c0ff */
[----:B------:R-:W-:Y:S05]  /*16b0*/  @!P0 EXIT ;  /* 0x000000000000894d */ /* 0x000fea0003800000 */
[----:B------:R-:W4:Y:S01]  /*16c0*/  S2UR UR6, SR_CgaCtaId ;  /* 0x00000000000679c3 */ /* 0x000f220000008800 */
[CC--:B------:R-:W-:Y:S01]  /*16d0*/  LEA.HI R0, R12.reuse, R3.reuse, RZ, 0x2 ;  /* 0x000000030c007211 */ /* 0x0c0fe200078f10ff */
[----:B------:R-:W-:Y:S01]  /*16e0*/  UIADD3 UR7, UR17, -0x1, URZ ;  /* 0xffffffff11077890 */ /* 0x000fe2000fffe03f */
[----:B------:R-:W-:Y:S01]  /*16f0*/  LEA.HI R3, R12, R3, RZ, 0x5 ;  /* 0x000000030c037211 */ /* 0x000fe200078f28ff */
[----:B------:R-:W-:Y:S01]  /*1700*/  UMOV UR12, 0x400 ;  /* 0x00000400000c7882 */ /* 0x000fe20000000000 */
[--C-:B------:R-:W-:Y:S01]  /*1710*/  SHF.R.S32.HI R2, RZ, 0x2, R0.reuse ;  /* 0x00000002ff027819 */ /* 0x100fe20000011400 */
[----:B------:R-:W-:Y:S01]  /*1720*/  UISETP.LT.AND UP0, UPT, UR14, 0x1, UPT ;  /* 0x000000010e00788c */ /* 0x000fe2000bf01270 */
[----:B------:R-:W-:Y:S01]  /*1730*/  SHF.R.S32.HI R5, RZ, 0x1f, R0 ;  /* 0x0000001fff057819 */ /* 0x000fe20000011400 */
[----:B------:R-:W-:Y:S02]  /*1740*/  ULOP3.LUT UR27, UR13, 0x1, URZ, 0xfc, !UPT ;  /* 0x000000010d1b7892 */ /* 0x000fe4000f8efc3f */
[----:B------:R-:W-:Y:S01]  /*1750*/  USEL UR16, UR14, 0x1, UP0 ;  /* 0x000000010e107887 */ /* 0x000fe20008000000 */
[----:B------:R-:W-:Y:S01]  /*1760*/  LEA.HI R5, R5, R2, RZ, 0x3 ;  /* 0x0000000205057211 */ /* 0x000fe200078f18ff */
[----:B------:R-:W-:-:S02]  /*1770*/  UISETP.NE.AND UP0, UPT, UR7, URZ, UPT ;  /* 0x0000003f0700728c */ /* 0x000fc4000bf05270 */
[----:B------:R-:W-:Y:S01]  /*1780*/  USHF.L.U32 UR28, UR14, 0x1, URZ ;  /* 0x000000010e1c7899 */ /* 0x000fe2000800063f */
[----:B------:R-:W-:Y:S01]  /*1790*/  LOP3.LUT R5, R5, 0xfffffff8, RZ, 0xc0, !PT ;  /* 0xfffffff805057812 */ /* 0x000fe200078ec0ff */
[----:B------:R-:W-:Y:S02]  /*17a0*/  UIADD3 UR16, -UR16, UR14, URZ ;  /* 0x0000000e10107290 */ /* 0x000fe4000fffe13f */
[----:B------:R-:W-:Y:S02]  /*17b0*/  USEL UR30, URZ, 0x1, UP0 ;  /* 0x000000013f1e7887 */ /* 0x000fe40008000000 */
[----:B------:R-:W-:Y:S01]  /*17c0*/  IMAD.IADD R2, R2, 0x1, -R5 ;  /* 0x0000000102027824 */ /* 0x000fe200078e0a05 */
[----:B------:R-:W-:Y:S01]  /*17d0*/  SHF.R.S32.HI R5, RZ, 0x5, R3 ;  /* 0x00000005ff057819 */ /* 0x000fe20000011403 */
[----:B----4-:R-:W-:-:S03]  /*17e0*/  ULEA UR12, UR6, UR12, 0x18 ;  /* 0x0000000c060c7291 */ /* 0x010fc6000f8ec03f */
[--C-:B------:R-:W-:Y:S01]  /*17f0*/  SHF.R.S32.HI R3, RZ, 0x1f, R2.reuse ;  /* 0x0000001fff037819 */ /* 0x100fe20000011402 */
[----:B------:R-:W-:Y:S01]  /*1800*/  USHF.L.U32 UR6, UR7, 0x3, URZ ;  /* 0x0000000307067899 */ /* 0x000fe2000800063f */
[C-C-:B------:R-:W-:Y:S01]  /*1810*/  IMAD R0, R5.reuse, -0x10, -R2.reuse ;  /* 0xfffffff005007824 */ /* 0x140fe200078e0a02 */
[----:B------:R-:W-:Y:S02]  /*1820*/  UIADD3 UR29, UR12, 0xc0, URZ ;  /* 0x000000c00c1d7890 */ /* 0x000fe4000fffe03f */
[----:B------:R-:W-:Y:S01]  /*1830*/  ULOP3.LUT UR6, UR6, 0x8, URZ, 0xc0, !UPT ;  /* 0x0000000806067892 */ /* 0x000fe2000f8ec03f */
[----:B------:R-:W-:Y:S01]  /*1840*/  IMAD.WIDE R2, R5, 0x10, R2 ;  /* 0x0000001005027825 */ /* 0x000fe200078e0202 */
[----:B------:R-:W-:Y:S02]  /*1850*/  ULEA UR17, UR17, UR29, 0x3 ;  /* 0x0000001d11117291 */ /* 0x000fe4000f8e183f */
[----:B------:R-:W-:Y:S02]  /*1860*/  ULOP3.LUT UR31, UR6, 0x8, URZ, 0x3c, !UPT ;  /* 0x00000008061f7892 */ /* 0x000fe4000f8e3c3f */
[----:B------:R-:W-:-:S03]  /*1870*/  ULOP3.LUT UR18, UR6, 0x18, URZ, 0x3c, !UPT ;  /* 0x0000001806127892 */ /* 0x000fc6000f8e3c3f */
[----:B------:R-:W-:Y:S02]  /*1880*/  ULDC UR6, c[0x0][0x284] ;  /* 0x0000a10000067ab9 */ /* 0x000fe40000000800 */
[----:B------:R-:W-:-:S05]  /*1890*/  VIADD R0, R0, UR6 ;  /* 0x0000000600007c36 */ /* 0x000fca0008000000 */
[----:B------:R4:W-:Y:S04]  /*18a0*/  STL [R1+0x94], R0 ;  /* 0x0000940001007387 */ /* 0x0009e80000100800 */
[----:B------:R4:W-:Y:S02]  /*18b0*/  STL.64 [R1+0x98], R2 ;  /* 0x0000980201007387 */ /* 0x0009e40000100a00 */
.L_x_302:
[----:B----4-:R-:W-:Y:S01]  /*18c0*/  IMAD.U32 R0, RZ, RZ, UR30 ;  /* 0x0000001eff007e24 */ /* 0x010fe2000f8e00ff */
[----:B0-2---:R-:W4:Y:S01]  /*18d0*/  LDC R2, c[0x0][0x28c] ;  /* 0x0000a300ff027b82 */ /* 0x005f220000000800 */
[----:B------:R-:W-:Y:S01]  /*18e0*/  UMOV UR6, URZ ;  /* 0x0000003f00067c82 */ /* 0x000fe20008000000 */
[----:B------:R-:W-:Y:S02]  /*18f0*/  UMOV UR19, UR5 ;  /* 0x0000000500137c82 */ /* 0x000fe40008000000 */
[----:B------:R-:W-:-:S04]  /*1900*/  SHF.L.U32 R0, R0, 0x1f, RZ ;  /* 0x0000001f00007819 */ /* 0x000fc800000006ff */
[----:B------:R-:W5:Y:S01]  /*1910*/  SYNCS.PHASECHK.TRANS64.TRYWAIT P0, [UR17+-0x8], R0 ;  /* 0xfffff800ff0075a7 */ /* 0x000f620008000151 */
[----:B----4-:R-:W-:Y:S01]  /*1920*/  ISETP.GE.AND P1, PT, R2, 0x1, PT ;  /* 0x000000010200780c */ /* 0x010fe20003f26270 */
[----:B-----5:R-:W-:-:S12]  /*1930*/  @!P0 BRA `(.L_x_20) ;  /* 0x000000ec00b08947 */ /* 0x020fd80003800000 */
.L_x_331:
[----:B------:R0:W-:Y:S01]  /*1940*/  STL [R1+0x74], RZ ;  /* 0x000074ff01007387 */ /* 0x0001e20000100800 */
[----:B------:R-:W-:Y:S01]  /*1950*/  UMOV UR7, URZ ;  /* 0x0000003f00077c82 */ /* 0x000fe20008000000 */
[----:B------:R-:W-:Y:S01]  /*1960*/  UMOV UR8, URZ ;  /* 0x0000003f00087c82 */ /* 0x000fe20008000000 */
[----:B----4-:R-:W-:Y:S01]  /*1970*/  IMAD.MOV.U32 R0, RZ, RZ, RZ ;  /* 0x000000ffff007224 */ /* 0x010fe200078e00ff */
[----:B------:R4:W-:Y:S01]  /*1980*/  STL [R1+0x70], RZ ;  /* 0x000070ff01007387 */ /* 0x0009e20000100800 */
[----:B------:R-:W-:Y:S02]  /*1990*/  CS2R R2, SRZ ;  /* 0x0000000000027805 */ /* 0x000fe4000001ff00 */
[----:B---3--:R-:W-:Y:S02]  /*19a0*/  CS2R R4, SRZ ;  /* 0x0000000000047805 */ /* 0x008fe4000001ff00 */
[----:B--2---:R-:W-:Y:S01]  /*19b0*/  CS2R R6, SRZ ;  /* 0x0000000000067805 */ /* 0x004fe2000001ff00 */
[----:B------:R4:W-:Y:S01]  /*19c0*/  STL [R1+0x6c], RZ ;  /* 0x00006cff01007387 */ /* 0x0009e20000100800 */
[----:B------:R-:W-:-:S02]  /*19d0*/  CS2R R8, SRZ ;  /* 0x0000000000087805 */ /* 0x000fc4000001ff00 */
[----:B0-----:R-:W-:Y:S02]  /*19e0*/  CS2R R10, SRZ ;  /* 0x00000000000a7805 */ /* 0x001fe4000001ff00 */
[----:B------:R-:W-:Y:S01]  /*19f0*/  CS2R R12, SRZ ;  /* 0x00000000000c7805 */ /* 0x000fe2000001ff00 */
[----:B------:R4:W-:Y:S01]  /*1a00*/  STL [R1+0x68], RZ ;  /* 0x000068ff01007387 */ /* 0x0009e20000100800 */
[----:B------:R-:W-:Y:S02]  /*1a10*/  CS2R R14, SRZ ;  /* 0x00000000000e7805 */ /* 0x000fe4000001ff00 */
[----:B-1----:R-:W-:Y:S02]  /*1a20*/  CS2R R16, SRZ ;  /* 0x0000000000107805 */ /* 0x002fe4000001ff00 */
[----:B------:R-:W-:Y:S01]  /*1a30*/  CS2R R18, SRZ ;  /* 0x0000000000127805 */ /* 0x000fe2000001ff00 */
[----:B------:R4:W-:Y:S01]  /*1a40*/  STL [R1+0x64], RZ ;  /* 0x000064ff01007387 */ /* 0x0009e20000100800 */
[----:B------:R-:W-:-:S02]  /*1a50*/  CS2R R20, SRZ ;  /* 0x0000000000147805 */ /* 0x000fc4000001ff00 */
[----:B------:R-:W-:Y:S02]  /*1a60*/  CS2R R22, SRZ ;  /* 0x0000000000167805 */ /* 0x000fe4000001ff00 */
[----:B------:R-:W-:Y:S01]  /*1a70*/  CS2R R152, SRZ ;  /* 0x0000000000987805 */ /* 0x000fe2000001ff00 */
[----:B------:R4:W-:Y:S01]  /*1a80*/  STL [R1+0x60], RZ ;  /* 0x000060ff01007387 */ /* 0x0009e20000100800 */
[----:B------:R-:W-:Y:S02]  /*1a90*/  CS2R R154, SRZ ;  /* 0x00000000009a7805 */ /* 0x000fe4000001ff00 */
[----:B------:R-:W-:Y:S02]  /*1aa0*/  CS2R R156, SRZ ;  /* 0x00000000009c7805 */ /* 0x000fe4000001ff00 */
        /* <DEDUP_REMOVED lines=46> */
[----:B------:R-:W-:Y:S01]  /*1d90*/  IMAD.MOV.U32 R226, RZ, RZ, RZ ;  /* 0x000000ffffe27224 */ /* 0x000fe200078e00ff */
[----:B------:R-:W-:Y:S01]  /*1da0*/  CS2R R24, SRZ ;  /* 0x0000000000187805 */ /* 0x000fe2000001ff00 */
[----:B------:R-:W-:Y:S01]  /*1db0*/  IMAD.U32 R227, RZ, RZ, UR4 ;  /* 0x00000004ffe37e24 */ /* 0x000fe2000f8e00ff */
[----:B------:R4:W-:Y:S01]  /*1dc0*/  STL [R1+0x2c], RZ ;  /* 0x00002cff01007387 */ /* 0x0009e20000100800 */
[----:B------:R-:W-:Y:S02]  /*1dd0*/  CS2R R26, SRZ ;  /* 0x00000000001a7805 */ /* 0x000fe4000001ff00 */
[----:B------:R-:W-:-:S02]  /*1de0*/  CS2R R28, SRZ ;  /* 0x00000000001c7805 */ /* 0x000fc4000001ff00 */
[----:B------:R-:W-:Y:S01]  /*1df0*/  CS2R R30, SRZ ;  /* 0x00000000001e7805 */ /* 0x000fe2000001ff00 */
[----:B------:R4:W-:Y:S01]  /*1e00*/  STL [R1+0x28], RZ ;  /* 0x000028ff01007387 */ /* 0x0009e20000100800 */
[----:B------:R-:W-:Y:S02]  /*1e10*/  CS2R R32, SRZ ;  /* 0x0000000000207805 */ /* 0x000fe4000001ff00 */
[----:B------:R-:W-:Y:S02]  /*1e20*/  CS2R R34, SRZ ;  /* 0x0000000000227805 */ /* 0x000fe4000001ff00 */
[----:B------:R-:W-:Y:S01]  /*1e30*/  CS2R R36, SRZ ;  /* 0x0000000000247805 */ /* 0x000fe2000001ff00 */
        /* <DEDUP_REMOVED lines=36> */
[----:B------:R4:W-:Y:S01]  /*2080*/  STL [R1], RZ ;  /* 0x000000ff01007387 */ /* 0x0009e20000100800 */
[----:B------:R-:W-:Y:S02]  /*2090*/  CS2R R92, SRZ ;  /* 0x00000000005c7805 */ /* 0x000fe4000001ff00 */
[----:B------:R-:W-:Y:S02]  /*20a0*/  CS2R R94, SRZ ;  /* 0x00000000005e7805 */ /* 0x000fe4000001ff00 */
[----:B------:R-:W-:Y:S02]  /*20b0*/  CS2R R96, SRZ ;  /* 0x0000000000607805 */ /* 0x000fe4000001ff00 */
[----:B------:R-:W-:Y:S02]  /*20c0*/  CS2R R98, SRZ ;  /* 0x0000000000627805 */ /* 0x000fe4000001ff00 */
[----:B------:R-:W-:-:S02]  /*20d0*/  CS2R R100, SRZ ;  /* 0x0000000000647805 */ /* 0x000fc4000001ff00 */
[----:B------:R-:W-:Y:S02]  /*20e0*/  CS2R R102, SRZ ;  /* 0x0000000000667805 */ /* 0x000fe4000001ff00 */
        /* <DEDUP_REMOVED lines=23> */
[----:B------:R-:W-:Y:S01]  /*2260*/  CS2R R150, SRZ ;  /* 0x0000000000967805 */ /* 0x000fe2000001ff00 */
[----:B----4-:R-:W-:Y:S06]  /*2270*/  @!P1 BRA `(.L_x_21) ;  /* 0x0000001000749947 */ /* 0x010fec0003800000 */
[----:B------:R-:W-:-:S06]  /*2280*/  UISETP.NE.AND UP0, UPT, UR27, 0x3, UPT ;  /* 0x000000031b00788c */ /* 0x000fcc000bf05270 */
[----:B------:R-:W-:-:S13]  /*2290*/  PLOP3.LUT P1, PT, PT, PT, UP0, 0x80, 0x0 ;  /* 0x000000000000781c */ /* 0x000fda0003f2f008 */
[----:B------:R-:W-:Y:S05]  /*22a0*/  @!P1 BRA `(.L_x_22) ;  /* 0x0000000000049947 */ /* 0x000fea0003800000 */
[----:B------:R-:W-:Y:S01]  /*22b0*/  BPT.TRAP 0x1 ;  /* 0x000000040000795c */ /* 0x000fe20000300000 */
.L_x_22:
[----:B------:R-:W-:Y:S01]  /*22c0*/  ULEA UR6, UR5, UR12, 0x3 ;  /* 0x0000000c05067291 */ /* 0x000fe2000f8e183f */
[----:B------:R-:W-:-:S05]  /*22d0*/  IMAD.U32 R0, RZ, RZ, UR4 ;  /* 0x00000004ff007e24 */ /* 0x000fca000f8e00ff */
[----:B------:R-:W-:-:S04]  /*22e0*/  SHF.L.U32 R0, R0, 0x1f, RZ ;  /* 0x0000001f00007819 */ /* 0x000fc800000006ff */
[----:B------:R0:W1:Y:S01]  /*22f0*/  SYNCS.PHASECHK.TRANS64.TRYWAIT P0, [UR6], R0 ;  /* 0x00000000ff0075a7 */ /* 0x0000620008000146 */
[----:B------:R-:W-:Y:S05]  /*2300*/  @!P1 BRA `(.L_x_23) ;  /* 0x0000000000049947 */ /* 0x000fea0003800000 */
[----:B------:R-:W-:Y:S01]  /*2310*/  BPT.TRAP 0x1 ;  /* 0x000000040000795c */ /* 0x000fe20000300000 */
.L_x_23:
[----:B-1----:R-:W-:Y:S05]  /*2320*/  @P0 BRA `(.L_x_24) ;  /* 0x0000000000080947 */ /* 0x002fea0003800000 */
[----:B------:R-:W1:Y:S02]  /*2330*/  SYNCS.PHASECHK.TRANS64.TRYWAIT P0, [UR6], R0 ;  /* 0x00000000ff0075a7 */ /* 0x000e640008000146 */
[----:B-1----:R-:W-:Y:S05]  /*2340*/  @!P0 BRA `(.L_x_25) ;  /* 0x000000e400448947 */ /* 0x002fea0003800000 */
.L_x_24:
[----:B------:R-:W-:Y:S01]  /*2350*/  UIADD3 UR6, UR12, 0x180, URZ ;  /* 0x000001800c067890 */ /* 0x000fe2000fffe03f */
[----:B------:R-:W-:Y:S01]  /*2360*/  WARPGROUP.ARRIVE ;  /* 0x00000000000079c5 */ /* 0x000fe20000000000 */
[----:B------:R-:W-:Y:S01]  /*2370*/  UIADD3 UR7, UR12, 0xb180, URZ ;  /* 0x0000b1800c077890 */ /* 0x000fe2000fffe03f */
[----:B------:R2:W-:Y:S01]  /*2380*/  STL [R1+0x74], RZ ;  /* 0x000074ff01007387 */ /* 0x0005e20000100800 */
[----:B------:R-:W-:Y:S01]  /*2390*/  USHF.R.U32.HI UR6, URZ, 0x4, UR6 ;  /* 0x000000043f067899 */ /* 0x000fe20008011606 */
[----:B01----:R-:W-:Y:S01]  /*23a0*/  IMAD.MOV.U32 R0, RZ, RZ, RZ ;  /* 0x000000ffff007224 */ /* 0x003fe200078e00ff */
[----:B------:R-:W-:Y:S01]  /*23b0*/  USHF.R.U32.HI UR7, URZ, 0x4, UR7 ;  /* 0x000000043f077899 */ /* 0x000fe20008011607 */
[----:B------:R2:W-:Y:S01]  /*23c0*/  STL [R1+0x70], RZ ;  /* 0x000070ff01007387 */ /* 0x0005e20000100800 */
[----:B------:R-:W-:Y:S01]  /*23d0*/  ULOP3.LUT UR6, UR6, 0x3fff, URZ, 0xc0, !UPT ;  /* 0x00003fff06067892 */ /* 0x000fe2000f8ec03f */
[----:B------:R-:W-:Y:S01]  /*23e0*/  CS2R R2, SRZ ;  /* 0x0000000000027805 */ /* 0x000fe2000001ff00 */
[----:B------:R-:W-:Y:S01]  /*23f0*/  ULOP3.LUT UR7, UR7, 0x3fff, URZ, 0xc0, !UPT ;  /* 0x00003fff07077892 */ /* 0x000fe2000f8ec03f */
[----:B------:R2:W-:Y:S01]  /*2400*/  STL [R1+0x6c], RZ ;  /* 0x00006cff01007387 */ /* 0x0005e20000100800 */
[----:B------:R-:W-:Y:S01]  /*2410*/  ULOP3.LUT UR6, UR6, 0x10000, URZ, 0xfc, !UPT ;  /* 0x0001000006067892 */ /* 0x000fe2000f8efc3f */
[----:B------:R-:W-:Y:S01]  /*2420*/  CS2R R4, SRZ ;  /* 0x0000000000047805 */ /* 0x000fe2000001ff00 */
[----:B------:R-:W-:Y:S01]  /*2430*/  ULOP3.LUT UR7, UR7, 0x10000, URZ, 0xfc, !UPT ;  /* 0x0001000007077892 */ /* 0x000fe2000f8efc3f */
[----:B------:R2:W-:Y:S01]  /*2440*/  STL [R1+0x68], RZ ;  /* 0x000068ff01007387 */ /* 0x0005e20000100800 */
[----:B------:R-:W-:Y:S01]  /*2450*/  ULEA UR8, UR5, UR6, 0x8 ;  /* 0x0000000605087291 */ /* 0x000fe2000f8e403f */
[----:B------:R-:W-:Y:S01]  /*2460*/  CS2R R6, SRZ ;  /* 0x0000000000067805 */ /* 0x000fe2000001ff00 */
[----:B------:R-:W-:Y:S01]  /*2470*/  ULEA UR10, UR5, UR7, 0xa ;  /* 0x00000007050a7291 */ /* 0x000fe2000f8e503f */
[----:B------:R2:W-:Y:S01]  /*2480*/  STL [R1+0x64], RZ ;  /* 0x000064ff01007387 */ /* 0x0005e20000100800 */
[----:B------:R-:W-:Y:S01]  /*2490*/  UMOV UR9, 0x80000020 ;  /* 0x8000002000097882 */ /* 0x000fe20000000000 */
[----:B------:R-:W-:Y:S01]  /*24a0*/  UMOV UR11, 0x80000020 ;  /* 0x80000020000b7882 */ /* 0x000fe20000000000 */
[----:B------:R-:W-:Y:S01]  /*24b0*/  ULDC UR7, c[0x0][0x50c] ;  /* 0x0001430000077ab9 */ /* 0x000fe20000000800 */
[----:B------:R2:W-:Y:S01]  /*24c0*/  STL [R1+0x60], RZ ;  /* 0x000060ff01007387 */ /* 0x0005e20000100800 */
[----:B------:R-:W-:Y:S01]  /*24d0*/  UISETP.NE.AND UP0, UPT, UR7, 0x2, UPT ;  /* 0x000000020700788c */ /* 0x000fe2000bf05270 */
[----:B------:R-:W-:Y:S01]  /*24e0*/  CS2R R8, SRZ ;  /* 0x0000000000087805 */ /* 0x000fe2000001ff00 */
[----:B------:R-:W-:Y:S01]  /*24f0*/  UMOV UR6, 0x2 ;  /* 0x0000000200067882 */ /* 0x000fe20000000000 */
[----:B------:R-:W-:Y:S01]  /*2500*/  QGMMA.64x256x32.F32.E4M3.E4M3 R24, gdesc[UR8], RZ, !UPT ;  /* 0x03e00000081879f3 */ /* 0x000fe2000c7008ff */
[----:B------:R2:W-:Y:S01]  /*2510*/  STL [R1+0x5c], RZ ;  /* 0x00005cff01007387 */ /* 0x0005e20000100800 */
[----:B------:R-:W-:Y:S01]  /*2520*/  USEL UR7, URZ, 0x1, UP0 ;  /* 0x000000013f077887 */ /* 0x000fe20008000000 */
[----:B------:R-:W-:Y:S01]  /*2530*/  CS2R R10, SRZ ;  /* 0x00000000000a7805 */ /* 0x000fe2000001ff00 */
[----:B------:R-:W-:Y:S01]  /*2540*/  UIADD3 UR8, UR8, 0x2, URZ ;  /* 0x0000000208087890 */ /* 0x000fe2000fffe03f */
[----:B------:R2:W-:Y:S01]  /*2550*/  STL [R1+0x58], RZ ;  /* 0x000058ff01007387 */ /* 0x0005e20000100800 */
[----:B------:R-:W-:Y:S01]  /*2560*/  UIADD3 UR10, UR10, 0x2, URZ ;  /* 0x000000020a0a7890 */ /* 0x000fe2000fffe03f */
[----:B------:R-:W-:-:S02]  /*2570*/  CS2R R12, SRZ ;  /* 0x00000000000c7805 */ /* 0x000fc4000001ff00 */
[----:B------:R-:W-:Y:S01]  /*2580*/  ISETP.NE.AND P0, PT, RZ, UR7, PT ;  /* 0x00000007ff007c0c */ /* 0x000fe2000bf05270 */
[----:B------:R2:W-:Y:S01]  /*2590*/  STL [R1+0x54], RZ ;  /* 0x000054ff01007387 */ /* 0x0005e20000100800 */
[----:B------:R-:W-:Y:S01]  /*25a0*/  UMOV UR9, 0x80000020 ;  /* 0x8000002000097882 */ /* 0x000fe20000000000 */
[----:B------:R-:W-:Y:S01]  /*25b0*/  UMOV UR11, 0x80000020 ;  /* 0x80000020000b7882 */ /* 0x000fe20000000000 */
        /* <DEDUP_REMOVED lines=55> */
[----:B------:R-:W-:Y:S01]  /*2930*/  CS2R R224, SRZ ;  /* 0x0000000000e07805 */ /* 0x000fe2000001ff00 */
[----:B------:R-:W-:Y:S01]  /*2940*/  IMAD.MOV.U32 R226, RZ, RZ, RZ ;  /* 0x000000ffffe27224 */ /* 0x000fe200078e00ff */
[----:B------:R2:W-:Y:S04]  /*2950*/  STL [R1+0x18], RZ ;  /* 0x000018ff01007387 */ /* 0x0005e80000100800 */
[----:B------:R2:W-:Y:S04]  /*2960*/  STL [R1+0x14], RZ ;  /* 0x000014ff01007387 */ /* 0x0005e80000100800 */
[----:B------:R2:W-:Y:S04]  /*2970*/  STL [R1+0x10], RZ ;  /* 0x000010ff01007387 */ /* 0x0005e80000100800 */
[----:B------:R2:W-:Y:S04]  /*2980*/  STL [R1+0xc], RZ ;  /* 0x00000cff01007387 */ /* 0x0005e80000100800 */
[----:B------:R2:W-:Y:S04]  /*2990*/  STL [R1+0x8], RZ ;  /* 0x000008ff01007387 */ /* 0x0005e80000100800 */
[----:B------:R2:W-:Y:S04]  /*29a0*/  STL [R1+0x4], RZ ;  /* 0x000004ff01007387 */ /* 0x0005e80000100800 */
[----:B------:R2:W-:Y:S01]  /*29b0*/  STL [R1], RZ ;  /* 0x000000ff01007387 */ /* 0x0005e20000100800 */
[----:B------:R-:W-:Y:S01]  /*29c0*/  QGMMA.64x256x32.F32.E4M3.E4M3 R24, gdesc[UR8], R24, gsb0 ;  /* 0x03e00000081879f3 */ /* 0x000fe20008000818 */
[----:B------:R-:W-:Y:S05]  /*29d0*/  @!P0 BRA `(.L_x_26) ;  /* 0x0000000800808947 */ /* 0x000fea0003800000 */
[----:B------:R-:W-:Y:S02]  /*29e0*/  WARPGROUP.DEPBAR.LE gsb0, 0x0 ;  /* 0x00008000000079c5 */ /* 0x000fe40000010000 */
[----:B------:R-:W-:-:S01]  /*29f0*/  FADD R227, RZ, R122 ;  /* 0x0000007affe37221 */ /* 0x000fc20000000000 */
[----:B------:R-:W-:Y:S01]  /*2a00*/  FADD R226, RZ, R24 ;  /* 0x00000018ffe27221 */ /* 0x000fe20000000000 */
[----:B------:R-:W-:-:S01]  /*2a10*/  FADD R225, RZ, R25 ;  /* 0x00000019ffe17221 */ /* 0x000fc20000000000 */
[----:B------:R-:W-:Y:S01]  /*2a20*/  FADD R224, RZ, R26 ;  /* 0x0000001affe07221 */ /* 0x000fe20000000000 */
[----:B------:R-:W-:-:S01]  /*2a30*/  FADD R223, RZ, R27 ;  /* 0x0000001bffdf7221 */ /* 0x000fc20000000000 */
[----:B------:R0:W-:Y:S01]  /*2a40*/  STL [R1], R227 ;  /* 0x000000e301007387 */ /* 0x0001e20000100800 */
[----:B------:R-:W-:-:S01]  /*2a50*/  FADD R222, RZ, R28 ;  /* 0x0000001cffde7221 */ /* 0x000fc20000000000 */
[----:B------:R-:W-:Y:S01]  /*2a60*/  FADD R221, RZ, R29 ;  /* 0x0000001dffdd7221 */ /* 0x000fe20000000000 */
[----:B------:R-:W-:-:S01]  /*2a70*/  FADD R220, RZ, R30 ;  /* 0x0000001effdc7221 */ /* 0x000fc20000000000 */
[----:B------:R-:W-:Y:S01]  /*2a80*/  FADD R219, RZ, R31 ;  /* 0x0000001fffdb7221 */ /* 0x000fe20000000000 */
[----:B------:R-:W-:-:S01]  /*2a90*/  FADD R218, RZ, R32 ;  /* 0x00000020ffda7221 */ /* 0x000fc20000000000 */
[----:B------:R-:W-:Y:S01]  /*2aa0*/  FADD R217, RZ, R33 ;  /* 0x00000021ffd97221 */ /* 0x000fe20000000000 */
[----:B------:R-:W-:-:S01]  /*2ab0*/  FADD R216, RZ, R34 ;  /* 0x00000022ffd87221 */ /* 0x000fc20000000000 */
[----:B------:R-:W-:Y:S01]  /*2ac0*/  FADD R215, RZ, R35 ;  /* 0x00000023ffd77221 */ /* 0x000fe20000000000 */
[----:B------:R-:W-:-:S01]  /*2ad0*/  FADD R214, RZ, R36 ;  /* 0x00000024ffd67221 */ /* 0x000fc20000000000 */
[----:B0-----:R-:W-:Y:S01]  /*2ae0*/  FADD R227, RZ, R123 ;  /* 0x0000007bffe37221 */ /* 0x001fe20000000000 */
[----:B------:R-:W-:-:S01]  /*2af0*/  FADD R213, RZ, R37 ;  /* 0x00000025ffd57221 */ /* 0x000fc20000000000 */
[----:B------:R-:W-:Y:S01]  /*2b00*/  FADD R212, RZ, R38 ;  /* 0x00000026ffd47221 */ /* 0x000fe20000000000 */
[----:B------:R-:W-:-:S01]  /*2b10*/  FADD R211, RZ, R39 ;  /* 0x00000027ffd37221 */ /* 0x000fc20000000000 */
[----:B------:R-:W-:Y:S01]  /*2b20*/  FADD R210, RZ, R40 ;  /* 0x00000028ffd27221 */ /* 0x000fe20000000000 */
[----:B------:R0:W-:Y:S01]  /*2b30*/  STL [R1+0x4], R227 ;  /* 0x000004e301007387 */ /* 0x0001e20000100800 */
        /* <DEDUP_REMOVED lines=93> */
[----:B------:R-:W-:Y:S01]  /*3110*/  UMOV UR6, URZ ;  /* 0x0000003f00067c82 */ /* 0x000fe20008000000 */
[----:B0-----:R-:W-:-:S05]  /*3120*/  FADD R227, RZ, R130 ;  /* 0x00000082ffe37221 */ /* 0x001fca0000000000 */
[----:B------:R0:W-:Y:S02]  /*3130*/  STL [R1+0x20], R227 ;  /* 0x000020e301007387 */ /* 0x0001e40000100800 */
        /* <DEDUP_REMOVED lines=42> */
.L_x_26:
[----:B------:R-:W-:-:S04]  /*33e0*/  UIADD3 UR19, UR5, 0x1, URZ ;  /* 0x0000000105137890 */ /* 0x000fc8000fffe03f */
[----:B------:R-:W-:-:S04]  /*33f0*/  UISETP.NE.AND UP0, UPT, UR19, 0xb, UPT ;  /* 0x0000000b1300788c */ /* 0x000fc8000bf05270 */
[----:B------:R-:W-:Y:S02]  /*3400*/  USEL UR8, URZ, 0x1, UP0 ;  /* 0x000000013f087887 */ /* 0x000fe40008000000 */
[----:B------:R-:W-:Y:S02]  /*3410*/  USEL UR19, UR19, URZ, UP0 ;  /* 0x0000003f13137287 */ /* 0x000fe40008000000 */
[----:B------:R-:W-:-:S06]  /*3420*/  ULOP3.LUT UR8, UR4, UR8, URZ, 0x3c, !UPT ;  /* 0x0000000804087292 */ /* 0x000fcc000f8e3c3f */
[----:B0-----:R-:W-:Y:S01]  /*3430*/  IMAD.U32 R227, RZ, RZ, UR8 ;  /* 0x00000008ffe37e24 */ /* 0x001fe2000f8e00ff */
[----:B------:R-:W-:-:S06]  /*3440*/  UMOV UR8, 0x1 ;  /* 0x0000000100087882 */ /* 0x000fcc0000000000 */
.L_x_21:
[----:B------:R-:W-:-:S06]  /*3450*/  UISETP.GE.AND UP0, UPT, UR16, 0x1, UPT ;  /* 0x000000011000788c */ /* 0x000fcc000bf06270 */
[----:B------:R-:W-:-:S13]  /*3460*/  PLOP3.LUT P0, PT, PT, PT, UP0, 0x80, 0x0 ;  /* 0x000000000000781c */ /* 0x000fda0003f0f008 */
[----:B------:R-:W-:Y:S05]  /*3470*/  @!P0 BRA `(.L_x_27) ;  /* 0x0000001000a48947 */ /* 0x000fea0003800000 */
[----:B------:R-:W-:Y:S01]  /*3480*/  IMAD.U32 R228, RZ, RZ, UR16 ;  /* 0x00000010ffe47e24 */ /* 0x000fe2000f8e00ff */
[----:B------:R-:W-:Y:S01]  /*3490*/  UMOV UR26, UR5 ;  /* 0x00000005001a7c82 */ /* 0x000fe20008000000 */
[----:B------:R-:W-:-:S05]  /*34a0*/  ULDC UR32, c[0x0][0x50c] ;  /* 0x0001430000207ab9 */ /* 0x000fca0000000800 */
.L_x_35:
[----:B------:R-:W-:-:S06]  /*34b0*/  UISETP.NE.AND UP0, UPT, UR27, 0x3, UPT ;  /* 0x000000031b00788c */ /* 0x000fcc000bf05270 */
[----:B------:R-:W-:-:S13]  /*34c0*/  PLOP3.LUT P1, PT, PT, PT, UP0, 0x80, 0x0 ;  /* 0x000000000000781c */ /* 0x000fda0003f2f008 */
[----:B-1---5:R-:W-:Y:S05]  /*34d0*/  @!P1 BRA `(.L_x_28) ;  /* 0x0000000000049947 */ /* 0x022fea0003800000 */
[----:B------:R-:W-:Y:S01]  /*34e0*/  BPT.TRAP 0x1 ;  /* 0x000000040000795c */ /* 0x000fe20000300000 */
.L_x_28:
[----:B------:R-:W-:Y:S01]  /*34f0*/  ULEA UR9, UR19, UR12, 0x3 ;  /* 0x0000000c13097291 */ /* 0x000fe2000f8e183f */
[----:B------:R-:W-:-:S08]  /*3500*/  SHF.L.U32 R229, R227, 0x1f, RZ ;  /* 0x0000001fe3e57819 */ /* 0x000fd000000006ff */
[----:B------:R0:W1:Y:S01]  /*3510*/  SYNCS.PHASECHK.TRANS64.TRYWAIT P0, [UR9], R229 ;  /* 0x000000e5ff0075a7 */ /* 0x0000620008000149 */
[----:B------:R-:W-:Y:S05]  /*3520*/  @!P1 BRA `(.L_x_29) ;  /* 0x0000000000049947 */ /* 0x000fea0003800000 */
[----:B------:R-:W-:Y:S01]  /*3530*/  BPT.TRAP 0x1 ;  /* 0x000000040000795c */ /* 0x000fe20000300000 */
.L_x_29:
[----:B-1----:R-:W-:Y:S05]  /*3540*/  @P0 BRA `(.L_x_30) ;  /* 0x0000000000080947 */ /* 0x002fea0003800000 */
[----:B------:R-:W1:Y:S02]  /*3550*/  SYNCS.PHASECHK.TRANS64.TRYWAIT P0, [UR9], R229 ;  /* 0x000000e5ff0075a7 */ /* 0x000e640008000149 */
[----:B-1----:R-:W-:Y:S05]  /*3560*/  @!P0 BRA `(.L_x_31) ;  /* 0x000000d000d48947 */ /* 0x002fea0003800000 */
.L_x_30:
[----:B------:R-:W-:Y:S01]  /*3570*/  UIADD3 UR9, UR12, 0x180, URZ ;  /* 0x000001800c097890 */ /* 0x000fe2000fffe03f */
[----:B------:R-:W-:Y:S01]  /*3580*/  WARPGROUP.ARRIVE ;  /* 0x00000000000079c5 */ /* 0x000fe20000000000 */
[----:B------:R-:W-:Y:S02]  /*3590*/  UIADD3 UR10, UR12, 0xb180, URZ ;  /* 0x0000b1800c0a7890 */ /* 0x000fe4000fffe03f */
[----:B------:R-:W-:Y:S02]  /*35a0*/  UISETP.NE.AND UP0, UPT, UR7, URZ, UPT ;  /* 0x0000003f0700728c */ /* 0x000fe4000bf05270 */
[----:B------:R-:W-:Y:S02]  /*35b0*/  USHF.R.U32.HI UR9, URZ, 0x4, UR9 ;  /* 0x000000043f097899 */ /* 0x000fe40008011609 */
[----:B------:R-:W-:Y:S02]  /*35c0*/  USHF.R.U32.HI UR10, URZ, 0x4, UR10 ;  /* 0x000000043f0a7899 */ /* 0x000fe4000801160a */
[----:B------:R-:W-:-:S02]  /*35d0*/  USEL UR8, UR8, URZ, !UP0 ;  /* 0x0000003f08087287 */ /* 0x000fc4000c000000 */
[----:B------:R-:W-:Y:S02]  /*35e0*/  ULOP3.LUT UR9, UR9, 0x3fff, URZ, 0xc0, !UPT ;  /* 0x00003fff09097892 */ /* 0x000fe4000f8ec03f */
[----:B------:R-:W-:Y:S02]  /*35f0*/  ULOP3.LUT UR10, UR10, 0x3fff, URZ, 0xc0, !UPT ;  /* 0x00003fff0a0a7892 */ /* 0x000fe4000f8ec03f */
[----:B------:R-:W-:Y:S02]  /*3600*/  UISETP.NE.U32.AND UP0, UPT, UR8, URZ, UPT ;  /* 0x0000003f0800728c */ /* 0x000fe4000bf05070 */
[----:B------:R-:W-:Y:S02]  /*3610*/  ULOP3.LUT UR8, UR9, 0x10000, URZ, 0xfc, !UPT ;  /* 0x0001000009087892 */ /* 0x000fe4000f8efc3f */
[----:B------:R-:W-:Y:S02]  /*3620*/  ULOP3.LUT UR10, UR10, 0x10000, URZ, 0xfc, !UPT ;  /* 0x000100000a0a7892 */ /* 0x000fe4000f8efc3f */
[----:B------:R-:W-:-:S02]  /*3630*/  ULEA UR8, UR19, UR8, 0x8 ;  /* 0x0000000813087291 */ /* 0x000fc4000f8e403f */
[----:B------:R-:W-:Y:S01]  /*3640*/  ULEA UR10, UR19, UR10, 0xa ;  /* 0x0000000a130a7291 */ /* 0x000fe2000f8e503f */
[----:B------:R-:W-:Y:S01]  /*3650*/  UMOV UR9, 0x80000020 ;  /* 0x8000002000097882 */ /* 0x000fe20000000000 */
[----:B------:R-:W-:Y:S01]  /*3660*/  UMOV UR11, 0x80000020 ;  /* 0x80000020000b7882 */ /* 0x000fe20000000000 */
[----:B------:R-:W-:-:S06]  /*3670*/  UIADD3 UR6, UR6, 0x2, URZ ;  /* 0x0000000206067890 */ /* 0x000fcc000fffe03f */
[----:B------:R-:W-:Y:S01]  /*3680*/  QGMMA.64x256x32.F32.E4M3.E4M3 R24, gdesc[UR8], R24, UP0 ;  /* 0x03e00000081879f3 */ /* 0x000fe2000bf00818 */
[----:B------:R-:W-:Y:S02]  /*3690*/  UIADD3 UR8, UR8, 0x2, URZ ;  /* 0x0000000208087890 */ /* 0x000fe4000fffe03f */
[----:B------:R-:W-:Y:S01]  /*36a0*/  UIADD3 UR10, UR10, 0x2, URZ ;  /* 0x000000020a0a7890 */ /* 0x000fe2000fffe03f */
[----:B------:R-:W-:Y:S01]  /*36b0*/  UMOV UR9, 0x80000020 ;  /* 0x8000002000097882 */ /* 0x000fe20000000000 */
[----:B------:R-:W-:Y:S01]  /*36c0*/  UMOV UR11, 0x80000020 ;  /* 0x80000020000b7882 */ /* 0x000fe20000000000 */
[----:B------:R-:W-:-:S04]  /*36d0*/  UISETP.NE.AND UP0, UPT, UR6, UR32, UPT ;  /* 0x000000200600728c */ /* 0x000fc8000bf05270 */
[----:B------:R-:W-:-:S06]  /*36e0*/  USEL UR7, URZ, 0x1, UP0 ;  /* 0x000000013f077887 */ /* 0x000fcc0008000000 */
[----:B------:R-:W-:-:S12]  /*36f0*/  ISETP.NE.AND P0, PT, RZ, UR7, PT ;  /* 0x00000007ff007c0c */ /* 0x000fd8000bf05270 */
[----:B------:R-:W-:Y:S03]  /*3700*/  QGMMA.64x256x32.F32.E4M3.E4M3 R24, gdesc[UR8], R24, gsb0 ;  /* 0x03e00000081879f3 */ /* 0x000fe60008000818 */
[----:B------:R-:W-:Y:S02]  /*3710*/  WARPGROUP.DEPBAR.LE gsb0, 0x1 ;  /* 0x00008000000079c5 */ /* 0x000fe40000010100 */
[----:B------:R-:W-:Y:S05]  /*3720*/  @!P0 BRA `(.L_x_32) ;  /* 0x0000000c00808947 */ /* 0x000fea0003800000 */
[----:B------:R-:W-:Y:S02]  /*3730*/  WARPGROUP.DEPBAR.LE gsb0, 0x0 ;  /* 0x00008000000079c5 */ /* 0x000fe40000010000 */
[----:B------:R-:W-:-:S01]  /*3740*/  FADD R226, R24, R226 ;  /* 0x000000e218e27221 */ /* 0x000fc20000000000 */
[----:B------:R-:W-:Y:S01]  /*3750*/  FADD R225, R25, R225 ;  /* 0x000000e119e17221 */ /* 0x000fe20000000000 */
[----:B------:R1:W-:Y:S01]  /*3760*/  STL [R1+0xa4], R227 ;  /* 0x0000a4e301007387 */ /* 0x0003e20000100800 */
[----:B------:R-:W-:-:S01]  /*3770*/  FADD R224, R26, R224 ;  /* 0x000000e01ae07221 */ /* 0x000fc20000000000 */
[----:B------:R-:W-:Y:S01]  /*3780*/  FADD R223, R27, R223 ;  /* 0x000000df1bdf7221 */ /* 0x000fe20000000000 */
[----:B------:R-:W-:-:S01]  /*3790*/  FADD R222, R28, R222 ;  /* 0x000000de1cde7221 */ /* 0x000fc20000000000 */
[----:B------:R-:W-:Y:S01]  /*37a0*/  FADD R221, R29, R221 ;  /* 0x000000dd1ddd7221 */ /* 0x000fe20000000000 */
[----:B-1----:R-:W3:Y:S04]  /*37b0*/  LDL.LU R227, [R1+0x30] ;  /* 0x0000300001e37983 */ /* 0x002ee80000300800 */
[----:B------:R1:W-:Y:S01]  /*37c0*/  STL [R1+0xa8], R226 ;  /* 0x0000a8e201007387 */ /* 0x0003e20000100800 */
[----:B------:R-:W-:-:S01]  /*37d0*/  FADD R220, R30, R220 ;  /* 0x000000dc1edc7221 */ /* 0x000fc20000000000 */
[----:B------:R-:W-:-:S02]  /*37e0*/  FADD R219, R31, R219 ;  /* 0x000000db1fdb7221 */ /* 0x000fc40000000000 */
[----:B-1----:R-:W4:Y:S04]  /*37f0*/  LDL.LU R226, [R1+0x2c] ;  /* 0x00002c0001e27983 */ /* 0x002f280000300800 */
[----:B------:R1:W-:Y:S01]  /*3800*/  STL [R1+0xac], R225 ;  /* 0x0000ace101007387 */ /* 0x0003e20000100800 */
[----:B------:R-:W-:-:S03]  /*3810*/  FADD R218, R32, R218 ;  /* 0x000000da20da7221 */ /* 0x000fc60000000000 */
[----:B-1----:R-:W2:Y:S04]  /*3820*/  LDL.LU R225, [R1+0x28] ;  /* 0x0000280001e17983 */ /* 0x002ea80000300800 */
        /* <DEDUP_REMOVED lines=9> */
[----:B------:R1:W-:Y:S04]  /*38c0*/  STL [R1+0xbc], R221 ;  /* 0x0000bcdd01007387 */ /* 0x0003e80000100800 */
        /* <DEDUP_REMOVED lines=12> */
[----:B-1----:R-:W2:Y:S01]  /*3990*/  LDL.LU R215, [R1] ;  /* 0x0000000001d77983 */ /* 0x002ea20000300800 */
[----:B------:R-:W-:-:S01]  /*39a0*/  FADD R214, R36, R214 ;  /* 0x000000d624d67221 */ /* 0x000fc20000000000 */
[----:B------:R-:W-:Y:S01]  /*39b0*/  FADD R213, R37, R213 ;  /* 0x000000d525d57221 */ /* 0x000fe20000000000 */
[----:B------:R-:W-:-:S01]  /*39c0*/  FADD R212, R38, R212 ;  /* 0x000000d426d47221 */ /* 0x000fc20000000000 */
[----:B------:R-:W-:Y:S01]  /*39d0*/  FADD R211, R39, R211 ;  /* 0x000000d327d37221 */ /* 0x000fe20000000000 */
[----:B------:R-:W-:-:S01]  /*39e0*/  FADD R210, R40, R210 ;  /* 0x000000d228d27221 */ /* 0x000fc20000000000 */
[----:B------:R-:W-:Y:S01]  /*39f0*/  STL [R1+0xd8], R214 ;  /* 0x0000d8d601007387 */ /* 0x000fe20000100800 */
        /* <DEDUP_REMOVED lines=11> */
[----:B------:R1:W-:Y:S01]  /*3ab0*/  STL [R1+0xe4], R211 ;  /* 0x0000e4d301007387 */ /* 0x0003e20000100800 */
[----:B------:R-:W-:-:S01]  /*3ac0*/  FADD R200, R50, R200 ;  /* 0x000000c832c87221 */ /* 0x000fc20000000000 */
[----:B------:R-:W-:Y:S01]  /*3ad0*/  FADD R199, R51, R199 ;  /* 0x000000c733c77221 */ /* 0x000fe20000000000 */
        /* <DEDUP_REMOVED lines=69> */
[----:B-----5:R-:W-:Y:S01]  /*3f30*/  FADD R0, R121, R0 ;  /* 0x0000000079007221 */ /* 0x020fe20000000000 */
[----:B---3--:R-:W-:-:S01]  /*3f40*/  FADD R227, R134, R227 ;  /* 0x000000e386e37221 */ /* 0x008fc20000000000 */
[----:B----4-:R-:W-:Y:S01]  /*3f50*/  FADD R226, R133, R226 ;  /* 0x000000e285e27221 */ /* 0x010fe20000000000 */
[----:B--2---:R-:W-:-:S01]  /*3f60*/  FADD R225, R132, R225 ;  /* 0x000000e184e17221 */ /* 0x004fc20000000000 */
        /* <DEDUP_REMOVED lines=9> */
[----:B------:R-:W-:-:S05]  /*4000*/  FADD R215, R122, R215 ;  /* 0x000000d77ad77221 */ /* 0x000fca0000000000 */
[----:B------:R2:W-:Y:S04]  /*4010*/  STL [R1], R215 ;  /* 0x000000d701007387 */ /* 0x0005e80000100800 */
[----:B------:R3:W-:Y:S04]  /*4020*/  STL [R1+0x4], R216 ;  /* 0x000004d801007387 */ /* 0x0007e80000100800 */
        /* <DEDUP_REMOVED lines=8> */
[----:B-1----:R-:W4:Y:S04]  /*40b0*/  LDL.LU R211, [R1+0x34] ;  /* 0x0000340001d37983 */ /* 0x002f280000300800 */
[----:B------:R1:W-:Y:S04]  /*40c0*/  STL [R1+0x28], R225 ;  /* 0x000028e101007387 */ /* 0x0003e80000100800 */
[----:B------:R-:W4:Y:S04]  /*40d0*/  LDL.LU R212, [R1+0x38] ;  /* 0x0000380001d47983 */ /* 0x000f280000300800 */
[----:B------:R1:W-:Y:S04]  /*40e0*/  STL [R1+0x2c], R226 ;  /* 0x00002ce201007387 */ /* 0x0003e80000100800 */
[----:B------:R-:W4:Y:S04]  /*40f0*/  LDL.LU R213, [R1+0x3c] ;  /* 0x00003c0001d57983 */ /* 0x000f280000300800 */
[----:B------:R1:W-:Y:S04]  /*4100*/  STL [R1+0x30], R227 ;  /* 0x000030e301007387 */ /* 0x0003e80000100800 */
[----:B------:R-:W4:Y:S04]  /*4110*/  LDL.LU R214, [R1+0x40] ;  /* 0x0000400001d67983 */ /* 0x000f280000300800 */
[----:B--2---:R-:W2:Y:S04]  /*4120*/  LDL.LU R215, [R1+0x44] ;  /* 0x0000440001d77983 */ /* 0x004ea80000300800 */
[----:B---3--:R-:W3:Y:S04]  /*4130*/  LDL.LU R216, [R1+0x48] ;  /* 0x0000480001d87983 */ /* 0x008ee80000300800 */
[----:B----4-:R-:W4:Y:S04]  /*4140*/  LDL.LU R217, [R1+0x4c] ;  /* 0x00004c0001d97983 */ /* 0x010f280000300800 */
[----:B0-----:R-:W4:Y:S04]  /*4150*/  LDL.LU R218, [R1+0x50] ;  /* 0x0000500001da7983 */ /* 0x001f280000300800 */
[----:B------:R-:W4:Y:S04]  /*4160*/  LDL.LU R219, [R1+0x54] ;  /* 0x0000540001db7983 */ /* 0x000f280000300800 */
[----:B------:R-:W4:Y:S04]  /*4170*/  LDL.LU R220, [R1+0x58] ;  /* 0x0000580001dc7983 */ /* 0x000f280000300800 */
[----:B------:R-:W4:Y:S04]  /*4180*/  LDL.LU R221, [R1+0x5c] ;  /* 0x00005c0001dd7983 */ /* 0x000f280000300800 */
[----:B------:R-:W4:Y:S04]  /*4190*/  LDL.LU R222, [R1+0x60] ;  /* 0x0000600001de7983 */ /* 0x000f280000300800 */
[----:B------:R-:W4:Y:S04]  /*41a0*/  LDL.LU R223, [R1+0x64] ;  /* 0x0000640001df7983 */ /* 0x000f280000300800 */
[----:B------:R-:W4:Y:S04]  /*41b0*/  LDL.LU R224, [R1+0x68] ;  /* 0x0000680001e07983 */ /* 0x000f280000300800 */
[----:B-1----:R-:W4:Y:S04]  /*41c0*/  LDL.LU R225, [R1+0x6c] ;  /* 0x00006c0001e17983 */ /* 0x002f280000300800 */
[----:B------:R-:W4:Y:S04]  /*41d0*/  LDL.LU R226, [R1+0x70] ;  /* 0x0000700001e27983 */ /* 0x000f280000300800 */
[----:B------:R-:W4:Y:S01]  /*41e0*/  LDL.LU R227, [R1+0x74] ;  /* 0x0000740001e37983 */ /* 0x000f220000300800 */
[----:B------:R-:W-:-:S05]  /*41f0*/  FADD R211, R135, R211 ;  /* 0x000000d387d37221 */ /* 0x000fca0000000000 */
[----:B------:R0:W-:Y:S01]  /*4200*/  STL [R1+0x34], R211 ;  /* 0x000034d301007387 */ /* 0x0001e20000100800 */
[----:B------:R-:W-:-:S03]  /*4210*/  FADD R212, R136, R212 ;  /* 0x000000d488d47221 */ /* 0x000fc60000000000 */
[----:B0-----:R1:W5:Y:S01]  /*4220*/  LDL.LU R211, [R1+0xe4] ;  /* 0x0000e40001d37983 */ /* 0x0013620000300800 */
[----:B------:R-:W-:-:S03]  /*4230*/  FADD R213, R137, R213 ;  /* 0x000000d589d57221 */ /* 0x000fc60000000000 */
[----:B------:R0:W-:Y:S01]  /*4240*/  STL [R1+0x38], R212 ;  /* 0x000038d401007387 */ /* 0x0001e20000100800 */
[----:B------:R-:W-:-:S01]  /*4250*/  FADD R214, R138, R214 ;  /* 0x000000d68ad67221 */ /* 0x000fc20000000000 */
[----:B--2---:R-:W-:Y:S02]  /*4260*/  FADD R215, R139, R215 ;  /* 0x000000d78bd77221 */ /* 0x004fe40000000000 */
[----:B0-----:R1:W5:Y:S01]  /*4270*/  LDL.LU R212, [R1+0xe0] ;  /* 0x0000e00001d47983 */ /* 0x0013620000300800 */
[----:B---3--:R-:W-:-:S03]  /*4280*/  FADD R216, R140, R216 ;  /* 0x000000d88cd87221 */ /* 0x008fc60000000000 */
[----:B------:R0:W-:Y:S01]  /*4290*/  STL [R1+0x3c], R213 ;  /* 0x00003cd501007387 */ /* 0x0001e20000100800 */
[----:B----4-:R-:W-:-:S03]  /*42a0*/  FADD R217, R141, R217 ;  /* 0x000000d98dd97221 */ /* 0x010fc60000000000 */
[----:B0-----:R1:W5:Y:S01]  /*42b0*/  LDL.LU R213, [R1+0xdc] ;  /* 0x0000dc0001d57983 */ /* 0x0013620000300800 */
[----:B------:R-:W-:-:S03]  /*42c0*/  FADD R218, R142, R218 ;  /* 0x000000da8eda7221 */ /* 0x000fc60000000000 */
[----:B------:R0:W-:Y:S01]  /*42d0*/  STL [R1+0x40], R214 ;  /* 0x000040d601007387 */ /* 0x0001e20000100800 */
[----:B------:R-:W-:-:S01]  /*42e0*/  FADD R219, R143, R219 ;  /* 0x000000db8fdb7221 */ /* 0x000fc20000000000 */
[----:B------:R-:W-:Y:S02]  /*42f0*/  FADD R220, R144, R220 ;  /* 0x000000dc90dc7221 */ /* 0x000fe40000000000 */
[----:B0-----:R1:W5:Y:S04]  /*4300*/  LDL.LU R214, [R1+0xd8] ;  /* 0x0000d80001d67983 */ /* 0x0013680000300800 */
[----:B------:R0:W-:Y:S01]  /*4310*/  STL [R1+0x44], R215 ;  /* 0x000044d701007387 */ /* 0x0001e20000100800 */
[----:B------:R-:W-:-:S01]  /*4320*/  FADD R221, R145, R221 ;  /* 0x000000dd91dd7221 */ /* 0x000fc20000000000 */
[----:B------:R-:W-:-:S02]  /*4330*/  FADD R222, R146, R222 ;  /* 0x000000de92de7221 */ /* 0x000fc40000000000 */
[----:B0-----:R1:W5:Y:S04]  /*4340*/  LDL.LU R215, [R1+0xd4] ;  /* 0x0000d40001d77983 */ /* 0x0013680000300800 */
[----:B------:R0:W-:Y:S01]  /*4350*/  STL [R1+0x48], R216 ;  /* 0x000048d801007387 */ /* 0x0001e20000100800 */
[----:B------:R-:W-:-:S03]  /*4360*/  FADD R223, R147, R223 ;  /* 0x000000df93df7221 */ /* 0x000fc60000000000 */
        /* <DEDUP_REMOVED lines=13> */
[----:B------:R0:W-:Y:S04]  /*4440*/  STL [R1+0x5c], R221 ;  /* 0x00005cdd01007387 */ /* 0x0001e80000100800 */
        /* <DEDUP_REMOVED lines=12> */
[----:B0-----:R1:W5:Y:S01]  /*4510*/  LDL.LU R227, [R1+0xa4] ;  /* 0x0000a40001e37983 */ /* 0x0013620000300800 */
[----:B------:R-:W-:-:S05]  /*4520*/  UMOV UR6, URZ ;  /* 0x0000003f00067c82 */ /* 0x000fca0008000000 */
.L_x_32:
[----:B------:R-:W-:Y:S05]  /*4530*/  @!P1 BRA `(.L_x_33) ;  /* 0x0000000000049947 */ /* 0x000fea0003800000 */
[----:B------:R-:W-:Y:S01]  /*4540*/  BPT.TRAP 0x1 ;  /* 0x000000040000795c */ /* 0x000fe20000300000 */
.L_x_33:
[----:B------:R3:W-:Y:S04]  /*4550*/  STL [R1+0xa8], R2 ;  /* 0x0000a80201007387 */ /* 0x0007e80000100800 */
[----:B---3--:R-:W3:Y:S04]  /*4560*/  LDL R2, [R1+0x78] ;  /* 0x0000780001027983 */ /* 0x008ee80000100800 */
[----:B-----5:R4:W-:Y:S04]  /*4570*/  STL [R1+0xa4], R0 ;  /* 0x0000a40001007387 */ /* 0x0209e80000100800 */
[----:B----4-:R-:W4:Y:S01]  /*4580*/  LDL R0, [R1+0x80] ;  /* 0x0000800001007983 */ /* 0x010f220000100800 */
[----:B0-----:R-:W-:Y:S01]  /*4590*/  IMAD.U32 R229, RZ, RZ, UR26 ;  /* 0x0000001affe57e24 */ /* 0x001fe2000f8e00ff */
[----:B---3--:R-:W-:-:S02]  /*45a0*/  ISETP.NE.AND P0, PT, R2, RZ, PT ;  /* 0x000000ff0200720c */ /* 0x008fc40003f05270 */
[----:B------:R0:W5:Y:S11]  /*45b0*/  LDL.LU R2, [R1+0xa8] ;  /* 0x0000a80001027983 */ /* 0x0001760000300800 */
[----:B------:R-:W-:-:S05]  /*45c0*/  @P0 LEA R229, R229, UR12, 0x3 ;  /* 0x0000000ce5e50c11 */ /* 0x000fca000f8e18ff */
[----:B------:R-:W-:-:S05]  /*45d0*/  @P0 VIADD R229, R229, 0x58 ;  /* 0x00000058e5e50836 */ /* 0x000fca0000000000 */
[----:B----4-:R-:W-:Y:S02]  /*45e0*/  @P0 PRMT R229, R0, 0x654, R229 ;  /* 0x0000065400e50816 */ /* 0x010fe400000000e5 */
[----:B------:R0:W5:Y:S01]  /*45f0*/  LDL.LU R0, [R1+0xa4] ;  /* 0x0000a40001007983 */ /* 0x0001620000300800 */
[----:B------:R-:W-:Y:S01]  /*4600*/  UISETP.GT.U32.AND UP0, UPT, UR13, 0x1, UPT ;  /* 0x000000010d00788c */ /* 0x000fe2000bf04070 */
[----:B------:R0:W-:Y:S05]  /*4610*/  @P0 SYNCS.ARRIVE.TRANS64.RED.A1T0 RZ, [R229+URZ], RZ ;  /* 0x000000ffe5ff09a7 */ /* 0x0001ea000810043f */
[----:B------:R-:W-:-:S13]  /*4620*/  PLOP3.LUT P0, PT, PT, PT, UP0, 0x80, 0x0 ;  /* 0x000000000000781c */ /* 0x000fda0003f0f008 */
[----:B0-----:R-:W-:Y:S05]  /*4630*/  @P0 BRA `(.L_x_34) ;  /* 0x0000000000040947 */ /* 0x001fea0003800000 */
[----:B------:R-:W-:Y:S01]  /*4640*/  BPT.TRAP 0x1 ;  /* 0x000000040000795c */ /* 0x000fe20000300000 */
.L_x_34:
[----:B------:R-:W-:Y:S01]  /*4650*/  UIADD3 UR19, UR19, 0x1, URZ ;  /* 0x0000000113137890 */ /* 0x000fe2000fffe03f */
[C---:B------:R-:W-:Y:S01]  /*4660*/  ISETP.GT.AND P0, PT, R228.reuse, 0x1, PT ;  /* 0x00000001e400780c */ /* 0x040fe20003f04270 */
[----:B------:R-:W-:Y:S01]  /*4670*/  UIADD3 UR26, UR26, 0x1, URZ ;  /* 0x000000011a1a7890 */ /* 0x000fe2000fffe03f */
[----:B------:R-:W-:Y:S01]  /*4680*/  VIADD R228, R228, 0xffffffff ;  /* 0xffffffffe4e47836 */ /* 0x000fe20000000000 */
[----:B------:R-:W-:Y:S02]  /*4690*/  UISETP.NE.AND UP0, UPT, UR19, 0xb, UPT ;  /* 0x0000000b1300788c */ /* 0x000fe4000bf05270 */
[----:B------:R-:W-:Y:S02]  /*46a0*/  UISETP.NE.AND UP1, UPT, UR26, 0xb, UPT ;  /* 0x0000000b1a00788c */ /* 0x000fe4000bf25270 */
[----:B------:R-:W-:Y:S02]  /*46b0*/  USEL UR8, URZ, 0x1, UP0 ;  /* 0x000000013f087887 */ /* 0x000fe40008000000 */
[----:B------:R-:W-:-:S02]  /*46c0*/  USEL UR19, UR19, URZ, UP0 ;  /* 0x0000003f13137287 */ /* 0x000fc40008000000 */
[----:B------:R-:W-:Y:S02]  /*46d0*/  USEL UR26, UR26, URZ, UP1 ;  /* 0x0000003f1a1a7287 */ /* 0x000fe40008800000 */
[----:B------:R-:W-:Y:S01]  /*46e0*/  LOP3.LUT R227, R227, UR8, RZ, 0x3c, !PT ;  /* 0x00000008e3e37c12 */ /* 0x000fe2000f8e3cff */
[----:B------:R-:W-:Y:S01]  /*46f0*/  UMOV UR8, 0x1 ;  /* 0x0000000100087882 */ /* 0x000fe20000000000 */
[----:B------:R-:W-:Y:S08]  /*4700*/  @P0 BRA `(.L_x_35) ;  /* 0xffffffec00680947 */ /* 0x000ff0000383ffff */
.L_x_27:
[----:B------:R-:W-:-:S04]  /*4710*/  UISETP.NE.AND UP0, UPT, UR6, URZ, UPT ;  /* 0x0000003f0600728c */ /* 0x000fc8000bf05270 */
[----:B------:R-:W-:-:S06]  /*4720*/  USEL UR6, URZ, 0x1, !UP0 ;  /* 0x000000013f067887 */ /* 0x000fcc000c000000 */
[----:B------:R-:W-:-:S13]  /*4730*/  ISETP.NE.AND P0, PT, RZ, UR6, PT ;  /* 0x00000006ff007c0c */ /* 0x000fda000bf05270 */
[----:B------:R-:W-:Y:S05]  /*4740*/  @!P0 BRA `(.L_x_36) ;  /* 0x0000000c00dc8947 */ /* 0x000fea0003800000 */
[----:B------:R-:W3:Y:S04]  /*4750*/  LDL.LU R227, [R1+0x74] ;  /* 0x0000740001e37983 */ /* 0x000ee80000300800 */
[----:B---3--:R0:W-:Y:S04]  /*4760*/  STL [R1+0xa4], R227 ;  /* 0x0000a4e301007387 */ /* 0x0081e80000100800 */
[----:B0-----:R-:W3:Y:S04]  /*4770*/  LDL.LU R227, [R1+0x70] ;  /* 0x0000700001e37983 */ /* 0x001ee80000300800 */
        /* <DEDUP_REMOVED lines=55> */
[----:B0-----:R-:W3:Y:S01]  /*4af0*/  LDL.LU R227, [R1] ;  /* 0x0000000001e37983 */ /* 0x001ee20000300800 */
[----:B------:R-:W-:-:S02]  /*4b00*/  WARPGROUP.DEPBAR.LE gsb0, 0x0 ;  /* 0x00008000000079c5 */ /* 0x000fc40000010000 */
[----:B------:R-:W-:Y:S01]  /*4b10*/  FADD R226, R24, R226 ;  /* 0x000000e218e27221 */ /* 0x000fe20000000000 */
        /* <DEDUP_REMOVED lines=95> */
[----:B-----5:R-:W-:Y:S01]  /*5110*/  FADD R2, R120, R2 ;  /* 0x0000000278027221 */ /* 0x020fe20000000000 */
[----:B------:R-:W-:Y:S01]  /*5120*/  FADD R0, R121, R0 ;  /* 0x0000000079007221 */ /* 0x000fe20000000000 */
[----:B---3--:R-:W-:-:S05]  /*5130*/  FADD R227, R122, R227 ;  /* 0x000000e37ae37221 */ /* 0x008fca0000000000 */
[----:B------:R0:W-:Y:S04]  /*5140*/  STL [R1], R227 ;  /* 0x000000e301007387 */ /* 0x0001e80000100800 */
[----:B0-----:R-:W3:Y:S02]  /*5150*/  LDL.LU R227, [R1+0x114] ;  /* 0x0001140001e37983 */ /* 0x001ee40000300800 */
[----:B---3--:R-:W-:-:S05]  /*5160*/  FADD R227, R123, R227 ;  /* 0x000000e37be37221 */ /* 0x008fca0000000000 */
[----:B------:R0:W-:Y:S04]  /*5170*/  STL [R1+0x4], R227 ;  /* 0x000004e301007387 */ /* 0x0001e80000100800 */
        /* <DEDUP_REMOVED lines=83> */
[----:B------:R0:W-:Y:S02]  /*56b0*/  STL [R1+0x74], R227 ;  /* 0x000074e301007387 */ /* 0x0001e40000100800 */
.L_x_36:
[----:B0-----:R-:W-:-:S04]  /*56c0*/  IMAD.U32 R227, RZ, RZ, UR31 ;  /* 0x0000001fffe37e24 */ /* 0x001fc8000f8e00ff */
[----:B------:R0:W-:Y:S01]  /*56d0*/  SYNCS.ARRIVE.TRANS64.A1T0 RZ, [R227+UR29], RZ ;  /* 0x000000ffe3ff79a7 */ /* 0x0001e2000810001d */
[----:B------:R-:W-:Y:S02]  /*56e0*/  WARPGROUP.DEPBAR.LE gsb0, 0x0 ;  /* 0x00008000000079c5 */ /* 0x000fe40000010000 */
[----:B------:R-:W3:Y:S02]  /*56f0*/  LDC R24, c[0x0][0x28c] ;  /* 0x0000a300ff187b82 */ /* 0x000ee40000000800 */
[----:B---3--:R-:W-:-:S13]  /*5700*/  ISETP.GE.AND P0, PT, R24, 0x1, PT ;  /* 0x000000011800780c */ /* 0x008fda0003f06270 */
[----:B0-----:R-:W-:Y:S05]  /*5710*/  @!P0 BRA `(.L_x_37) ;  /* 0x0000000000608947 */ /* 0x001fea0003800000 */
[----:B------:R-:W-:-:S06]  /*5720*/  UISETP.NE.AND UP0, UPT, UR27, 0x3, UPT ;  /* 0x000000031b00788c */ /* 0x000fcc000bf05270 */
[----:B------:R-:W-:-:S13]  /*5730*/  PLOP3.LUT P0, PT, PT, PT, UP0, 0x80, 0x0 ;  /* 0x000000000000781c */ /* 0x000fda0003f0f008 */
[----:B------:R-:W-:Y:S05]  /*5740*/  @!P0 BRA `(.L_x_38) ;  /* 0x0000000000048947 */ /* 0x000fea0003800000 */
[----:B------:R-:W-:Y:S01]  /*5750*/  BPT.TRAP 0x1 ;  /* 0x000000040000795c */ /* 0x000fe20000300000 */
.L_x_38:
[----:B-----5:R0:W-:Y:S04]  /*5760*/  STL [R1+0xa4], R0 ;  /* 0x0000a40001007387 */ /* 0x0201e80000100800 */
[----:B------:R-:W3:Y:S04]  /*5770*/  LDL R227, [R1+0x80] ;  /* 0x0000800001e37983 */ /* 0x000ee80000100800 */
[----:B0-----:R-:W4:Y:S02]  /*5780*/  LDL R0, [R1+0x78] ;  /* 0x0000780001007983 */ /* 0x001f240000100800 */
[----:B----4-:R-:W-:-:S02]  /*5790*/  ISETP.NE.AND P0, PT, R0, RZ, PT ;  /* 0x000000ff0000720c */ /* 0x010fc40003f05270 */
[----:B------:R0:W5:Y:S11]  /*57a0*/  LDL.LU R0, [R1+0xa4] ;  /* 0x0000a40001007983 */ /* 0x0001760000300800 */
[----:B------:R-:W-:-:S05]  /*57b0*/  VOTEU.ANY UP0, P0 ;  /* 0x00000000003f7886 */ /* 0x000fca0000000100 */
[----:B------:R-:W-:-:S06]  /*57c0*/  @UP0 UIADD3 UR6, UR16, UR5, URZ ;  /* 0x0000000510060290 */ /* 0x000fcc000fffe03f */
[----:B------:R-:W-:-:S04]  /*57d0*/  IMAD.U32 R24, RZ, RZ, UR6 ;  /* 0x00000006ff187e24 */ /* 0x000fc8000f8e00ff */
[----:B------:R-:W-:-:S04]  /*57e0*/  @P0 IMAD.WIDE.U32 R24, R24, -0x45d1745d, RZ ;  /* 0xba2e8ba318180825 */ /* 0x000fc800078e00ff */
[----:B------:R-:W-:Y:S01]  /*57f0*/  IMAD.U32 R27, RZ, RZ, UR6 ;  /* 0x00000006ff1b7e24 */ /* 0x000fe2000f8e00ff */
[----:B------:R-:W-:-:S05]  /*5800*/  @P0 SHF.R.U32.HI R24, RZ, 0x3, R25 ;  /* 0x00000003ff180819 */ /* 0x000fca0000011619 */
[----:B------:R-:W-:-:S05]  /*5810*/  @P0 IMAD R24, R24, -0xb, R27 ;  /* 0xfffffff518180824 */ /* 0x000fca00078e021b */
[----:B------:R-:W-:Y:S01]  /*5820*/  @P0 LEA R24, R24, UR12, 0x3 ;  /* 0x0000000c18180c11 */ /* 0x000fe2000f8e18ff */
[----:B------:R-:W-:-:S04]  /*5830*/  UISETP.GT.U32.AND UP0, UPT, UR13, 0x1, UPT ;  /* 0x000000010d00788c */ /* 0x000fc8000bf04070 */
[----:B------:R-:W-:-:S05]  /*5840*/  @P0 VIADD R24, R24, 0x58 ;  /* 0x0000005818180836 */ /* 0x000fca0000000000 */
[----:B---3--:R-:W-:-:S04]  /*5850*/  @P0 PRMT R24, R227, 0x654, R24 ;  /* 0x00000654e3180816 */ /* 0x008fc80000000018 */
[----:B------:R0:W-:Y:S01]  /*5860*/  @P0 SYNCS.ARRIVE.TRANS64.RED.A1T0 RZ, [R24+URZ], RZ ;  /* 0x000000ff18ff09a7 */ /* 0x0001e2000810043f */
[----:B------:R-:W-:-:S13]  /*5870*/  PLOP3.LUT P0, PT, PT, PT, UP0, 0x80, 0x0 ;  /* 0x000000000000781c */ /* 0x000fda0003f0f008 */
[----:B0-----:R-:W-:Y:S05]  /*5880*/  @P0 BRA `(.L_x_37) ;  /* 0x0000000000040947 */ /* 0x001fea0003800000 */
[----:B------:R-:W-:Y:S01]  /*5890*/  BPT.TRAP 0x1 ;  /* 0x000000040000795c */ /* 0x000fe20000300000 */
.L_x_37:
[----:B------:R-:W0:Y:S01]  /*58a0*/  S2R R25, SR_TID.X ;  /* 0x0000000000197919 */ /* 0x000e220000002100 */
[----:B------:R-:W-:Y:S01]  /*58b0*/  IMAD.U32 R24, RZ, RZ, UR30 ;  /* 0x0000001eff187e24 */ /* 0x000fe2000f8e00ff */
[----:B------:R-:W-:Y:S01]  /*58c0*/  UIADD3 UR5, UR28, UR5, URZ ;  /* 0x000000051c057290 */ /* 0x000fe2000fffe03f */
[----:B------:R-:W3:Y:S01]  /*58d0*/  LDC R35, c[0x0][0x288] ;  /* 0x0000a200ff237b82 */ /* 0x000ee20000000800 */
[----:B------:R-:W-:Y:S02]  /*58e0*/  UISETP.GE.U32.AND UP1, UPT, UR28, 0xb, UPT ;  /* 0x0000000b1c00788c */ /* 0x000fe4000bf26070 */
[----:B------:R-:W-:Y:S01]  /*58f0*/  SHF.L.U32 R24, R24, 0x1f, RZ ;  /* 0x0000001f18187819 */ /* 0x000fe200000006ff */
[----:B------:R-:W-:Y:S02]  /*5900*/  UISETP.GT.U32.AND UP0, UPT, UR5, 0xa, UPT ;  /* 0x0000000a0500788c */ /* 0x000fe4000bf04070 */
[----:B------:R-:W-:Y:S01]  /*5910*/  UIMAD.WIDE.U32 UR6, UR5, -0x45d1745d, URZ ;  /* 0xba2e8ba3050678a5 */ /* 0x000fe2000f8e003f */
[----:B------:R-:W4:Y:S01]  /*5920*/  SYNCS.PHASECHK.TRANS64.TRYWAIT P0, [UR17+0x8], R24 ;  /* 0x00000818ff0075a7 */ /* 0x000f220008000151 */
[----:B------:R-:W-:-:S02]  /*5930*/  UISETP.LT.U32.AND UP0, UPT, UR28, 0xb, UP0 ;  /* 0x0000000b1c00788c */ /* 0x000fc40008701070 */
[----:B------:R-:W-:Y:S02]  /*5940*/  USHF.R.U32.HI UR6, URZ, 0x3, UR7 ;  /* 0x000000033f067899 */ /* 0x000fe40008011607 */
[----:B------:R-:W-:Y:S02]  /*5950*/  USEL UR8, URZ, 0x1, !UP0 ;  /* 0x000000013f087887 */ /* 0x000fe4000c000000 */
[----:B------:R-:W-:Y:S02]  /*5960*/  UIMAD UR5, UR6, -0xb, UR5 ;  /* 0xfffffff5060578a4 */ /* 0x000fe4000f8e0205 */
[----:B------:R-:W-:-:S04]  /*5970*/  ULOP3.LUT UR4, UR4, UR8, URZ, 0x3c, !UPT ;  /* 0x0000000804047292 */ /* 0x000fc8000f8e3c3f */
[----:B------:R-:W-:Y:S01]  /*5980*/  @UP1 ULOP3.LUT UR4, UR4, 0x1, UR6, 0x78, !UPT ;  /* 0x0000000104041892 */ /* 0x000fe2000f8e7806 */
[----:B0-----:R-:W-:-:S04]  /*5990*/  SHF.R.S32.HI R26, RZ, 0x1f, R25 ;  /* 0x0000001fff1a7819 */ /* 0x001fc80000011419 */
[----:B------:R-:W-:-:S04]  /*59a0*/  LEA.HI R26, R26, R25, RZ, 0x7 ;  /* 0x000000191a1a7211 */ /* 0x000fc800078f38ff */
[----:B------:R-:W-:-:S05]  /*59b0*/  LOP3.LUT R26, R26, 0xffffff80, RZ, 0xc0, !PT ;  /* 0xffffff801a1a7812 */ /* 0x000fca00078ec0ff */
[----:B------:R-:W-:-:S05]  /*59c0*/  IMAD.IADD R26, R25, 0x1, -R26 ;  /* 0x00000001191a7824 */ /* 0x000fca00078e0a1a */
[----:B------:R-:W-:-:S04]  /*59d0*/  SHF.R.S32.HI R25, RZ, 0x1f, R26 ;  /* 0x0000001fff197819 */ /* 0x000fc8000001141a */
[----:B------:R-:W-:-:S04]  /*59e0*/  LEA.HI R25, R25, R26, RZ, 0x2 ;  /* 0x0000001a19197211 */ /* 0x000fc800078f10ff */
[----:B------:R-:W-:-:S05]  /*59f0*/  LOP3.LUT R25, R25, 0xfffffffc, RZ, 0xc0, !PT ;  /* 0xfffffffc19197812 */ /* 0x000fca00078ec0ff */
[----:B------:R-:W-:-:S04]  /*5a00*/  IMAD.IADD R40, R26, 0x1, -R25 ;  /* 0x000000011a287824 */ /* 0x000fc800078e0a19 */
[----:B------:R-:W-:Y:S01]  /*5a10*/  IMAD.SHL.U32 R32, R40, 0x2, RZ ;  /* 0x0000000228207824 */ /* 0x000fe200078e00ff */
[----:B---34-:R-:W-:Y:S06]  /*5a20*/  @!P0 BRA `(.L_x_39) ;  /* 0x000000ac00c48947 */ /* 0x018fec0003800000 */
.L_x_332:
[----:B-----5:R3:W-:Y:S01]  /*5a30*/  STL [R1+0xa8], R2 ;  /* 0x0000a80201007387 */ /* 0x0207e20000100800 */
[----:B------:R-:W-:Y:S01]  /*5a40*/  ULDC UR8, c[0x0][0x284] ;  /* 0x0000a10000087ab9 */ /* 0x000fe20000000800 */
[----:B------:R-:W-:Y:S01]  /*5a50*/  SHF.R.S32.HI R33, RZ, 0x1f, R32 ;  /* 0x0000001fff217819 */ /* 0x000fe20000011420 */
[----:B------:R-:W-:Y:S01]  /*5a60*/  ULDC.64 UR6, c[0x0][0x5d0] ;  /* 0x0001740000067ab9 */ /* 0x000fe20000000a00 */
[----:B---3--:R-:W3:Y:S04]  /*5a70*/  LDL.LU R2, [R1+0x90] ;  /* 0x0000900001027983 */ /* 0x008ee80000300800 */
[----:B------:R4:W-:Y:S04]  /*5a80*/  STL [R1+0xa4], R0 ;  /* 0x0000a40001007387 */ /* 0x0009e80000100800 */
[----:B------:R-:W2:Y:S04]  /*5a90*/  LDL R227, [R1+0x7c] ;  /* 0x00007c0001e37983 */ /* 0x000ea80000100800 */
[----:B----4-:R-:W4:Y:S01]  /*5aa0*/  LDL R0, [R1+0x8c] ;  /* 0x00008c0001007983 */ /* 0x010f220000100800 */
[----:B---3--:R-:W-:-:S03]  /*5ab0*/  IMAD.SHL.U32 R37, R2, 0x100, RZ ;  /* 0x0000010002257824 */ /* 0x008fc600078e00ff */
[----:B------:R3:W5:Y:S01]  /*5ac0*/  LDL.LU R2, [R1+0xa8] ;  /* 0x0000a80001027983 */ /* 0x0007620000300800 */
[----:B----4-:R-:W-:-:S03]  /*5ad0*/  IMAD.SHL.U32 R34, R0, 0x40, RZ ;  /* 0x0000004000227824 */ /* 0x010fc600078e00ff */
[----:B------:R3:W5:Y:S02]  /*5ae0*/  LDL.LU R0, [R1+0xa4] ;  /* 0x0000a40001007983 */ /* 0x0007640000300800 */
[----:B------:R-:W-:Y:S02]  /*5af0*/  ISETP.GE.AND P0, PT, R34, UR8, PT ;  /* 0x0000000822007c0c */ /* 0x000fe4000bf06270 */
[----:B--2---:R-:W-:Y:S02]  /*5b00*/  SHF.R.S32.HI R38, RZ, 0x1f, R227 ;  /* 0x0000001fff267819 */ /* 0x004fe400000114e3 */
[----:B------:R-:W-:Y:S01]  /*5b10*/  ISETP.GE.OR P0, PT, R37, R35, P0 ;  /* 0x000000232500720c */ /* 0x000fe20000706670 */
[----:B0-----:R-:W-:-:S04]  /*5b20*/  IMAD.WIDE.U32 R24, R227, UR6, R32 ;  /* 0x00000006e3187c25 */ /* 0x001fc8000f8e0020 */
[----:B------:R-:W-:Y:S01]  /*5b30*/  IMAD R26, R38, UR6, RZ ;  /* 0x00000006261a7c24 */ /* 0x000fe2000f8e02ff */
[----:B------:R-:W-:Y:S02]  /*5b40*/  SHF.R.S32.HI R36, RZ, 0x1f, R37 ;  /* 0x0000001fff247819 */ /* 0x000fe40000011425 */
[----:B------:R-:W-:Y:S01]  /*5b50*/  IADD3 R24, P1, R37, R24, RZ ;  /* 0x0000001825187210 */ /* 0x000fe20007f3e0ff */
[----:B------:R-:W-:-:S05]  /*5b60*/  IMAD R27, R227, UR7, R26 ;  /* 0x00000007e31b7c24 */ /* 0x000fca000f8e021a */
[----:B------:R-:W-:Y:S01]  /*5b70*/  IADD3.X R25, R36, R25, R27, P1, !PT ;  /* 0x0000001924197210 */ /* 0x000fe20000ffe41b */
[----:B---3--:R-:W-:Y:S06]  /*5b80*/  @P0 BRA `(.L_x_40) ;  /* 0x0000008c00cc0947 */ /* 0x008fec0003800000 */
[----:B------:R0:W-:Y:S01]  /*5b90*/  STL.64 [R1+0xb0], R4 ;  /* 0x0000b00401007387 */ /* 0x0001e20000100a00 */
[----:B------:R-:W2:Y:S01]  /*5ba0*/  LDC.64 R28, c[0x0][0x5c8] ;  /* 0x00017200ff1c7b82 */ /* 0x000ea20000000a00 */
[----:B------:R-:W-:Y:S02]  /*5bb0*/  ULDC.64 UR6, c[0x0][0x5c0] ;  /* 0x0001700000067ab9 */ /* 0x000fe40000000a00 */
[----:B0-----:R-:W3:Y:S04]  /*5bc0*/  LDL.64 R4, [R1+0x98] ;  /* 0x0000980001047983 */ /* 0x001ee80000100a00 */
[----:B-----5:R0:W-:Y:S04]  /*5bd0*/  STL [R1+0xa8], R2 ;  /* 0x0000a80201007387 */ /* 0x0201e80000100800 */
[----:B0-----:R-:W3:Y:S04]  /*5be0*/  LDL.LU R2, [R1+0x8c] ;  /* 0x00008c0001027983 */ /* 0x001ee80000300800 */
[----:B------:R0:W-:Y:S04]  /*5bf0*/  STL [R1+0xa4], R0 ;  /* 0x0000a40001007387 */ /* 0x0001e80000100800 */
[----:B0-----:R-:W4:Y:S01]  /*5c00*/  LDL R0, [R1+0x94] ;  /* 0x0000940001007983 */ /* 0x001f220000100800 */
[----:B---3--:R-:W-:-:S03]  /*5c10*/  IMAD.WIDE R30, R2, 0x40, R4 ;  /* 0x00000040021e7825 */ /* 0x008fc600078e0204 */
[----:B------:R0:W5:Y:S04]  /*5c20*/  LDL.LU.64 R4, [R1+0xb0] ;  /* 0x0000b00001047983 */ /* 0x0001680000300a00 */
[----:B------:R0:W5:Y:S01]  /*5c30*/  LDL.LU R2, [R1+0xa8] ;  /* 0x0000a80001027983 */ /* 0x0001620000300800 */
[-C--:B--2---:R-:W-:Y:S02]  /*5c40*/  IMAD R26, R31, R28.reuse, RZ ;  /* 0x0000001c1f1a7224 */ /* 0x084fe400078e02ff */
[----:B------:R-:W-:-:S04]  /*5c50*/  IMAD.WIDE.U32 R24, R30, R28, R24 ;  /* 0x0000001c1e187225 */ /* 0x000fc800078e0018 */
[----:B------:R-:W-:Y:S01]  /*5c60*/  IMAD R27, R30, R29, R26 ;  /* 0x0000001d1e1b7224 */ /* 0x000fe200078e021a */
[----:B------:R-:W-:Y:S01]  /*5c70*/  LEA R26, P0, R28, R24, 0x3 ;  /* 0x000000181c1a7211 */ /* 0x000fe200078018ff */
[----:B----4-:R-:W-:Y:S01]  /*5c80*/  IMAD.IADD R39, R0, 0x1, -R34 ;  /* 0x0000000100277824 */ /* 0x010fe200078e0a22 */
[----:B------:R-:W-:Y:S01]  /*5c90*/  IADD3 R24, P1, R24, UR6, RZ ;  /* 0x0000000618187c10 */ /* 0x000fe2000ff3e0ff */
[----:B------:R0:W5:Y:S01]  /*5ca0*/  LDL.LU R0, [R1+0xa4] ;  /* 0x0000a40001007983 */ /* 0x0001620000300800 */
[----:B------:R-:W-:Y:S01]  /*5cb0*/  IMAD.IADD R27, R25, 0x1, R27 ;  /* 0x00000001191b7824 */ /* 0x000fe200078e021b */
[----:B------:R-:W-:-:S04]  /*5cc0*/  IADD3 R26, P3, R26, UR6, RZ ;  /* 0x000000061a1a7c10 */ /* 0x000fc8000ff7e0ff */
[----:B------:R-:W-:Y:S01]  /*5cd0*/  LEA.HI.X R29, R28, R27, R29, 0x3, P0 ;  /* 0x0000001b1c1d7211 */ /* 0x000fe200000f1c1d */
[----:B------:R-:W-:Y:S01]  /*5ce0*/  IMAD R28, R40, -0x2, R35 ;  /* 0xfffffffe281c7824 */ /* 0x000fe200078e0223 */
[----:B------:R-:W-:Y:S01]  /*5cf0*/  FSETP.NEU.AND P0, PT, RZ, UR25, PT ;  /* 0x00000019ff007c0b */ /* 0x000fe2000bf0d000 */
[----:B------:R-:W-:Y:S01]  /*5d00*/  BSSY B0, `(.L_x_40) ;  /* 0x00008db000007945 */ /* 0x000fe20003800000 */
[----:B------:R-:W-:Y:S02]  /*5d10*/  IADD3.X R25, R27, UR7, RZ, P1, !PT ;  /* 0x000000071b197c10 */ /* 0x000fe40008ffe4ff */
[----:B------:R-:W-:Y:S01]  /*5d20*/  IADD3.X R27, R29, UR7, RZ, P3, !PT ;  /* 0x000000071d1b7c10 */ /* 0x000fe20009ffe4ff */
[----:B------:R-:W-:-:S08]  /*5d30*/  IMAD.IADD R34, R28, 0x1, -R37 ;  /* 0x000000011c227824 */ /* 0x000fd000078e0a25 */
[----:B0-----:R-:W-:Y:S05]  /*5d40*/  @!P0 BRA `(.L_x_41) ;  /* 0x0000006800d88947 */ /* 0x001fea0003800000 */
[----:B------:R-:W-:Y:S01]  /*5d50*/  ULDC.64 UR6, c[0x0][0x5b8] ;  /* 0x00016e0000067ab9 */ /* 0x000fe20000000a00 */
[----:B------:R-:W-:Y:S01]  /*5d60*/  ULDC.64 UR8, c[0x0][0x5a8] ;  /* 0x00016a0000087ab9 */ /* 0x000fe20000000a00 */
[----:B------:R-:W-:Y:S01]  /*5d70*/  IMAD.WIDE.U32 R32, R227, UR6, R32 ;  /* 0x00000006e3207c25 */ /* 0x000fe2000f8e0020 */
[----:B------:R-:W-:Y:S03]  /*5d80*/  BSSY B1, `(.L_x_42) ;  /* 0x0000010000017945 */ /* 0x000fe60003800000 */
[----:B------:R-:W-:Y:S01]  /*5d90*/  IMAD R28, R38, UR6, RZ ;  /* 0x00000006261c7c24 */ /* 0x000fe2000f8e02ff */
[----:B------:R-:W-:-:S03]  /*5da0*/  IADD3 R32, P0, R37, R32, RZ ;  /* 0x0000002025207210 */ /* 0x000fc60007f1e0ff */
[----:B------:R-:W-:Y:S01]  /*5db0*/  IMAD R29, R227, UR7, R28 ;  /* 0x00000007e31d7c24 */ /* 0x000fe2000f8e021c */
[----:B------:R-:W-:Y:S02]  /*5dc0*/  ULDC.64 UR6, c[0x0][0x5b0] ;  /* 0x00016c0000067ab9 */ /* 0x000fe40000000a00 */
[----:B------:R-:W-:Y:S02]  /*5dd0*/  IMAD R35, R31, UR6, RZ ;  /* 0x000000061f237c24 */ /* 0x000fe4000f8e02ff */
[----:B------:R-:W-:Y:S02]  /*5de0*/  IADD3.X R33, R36, R33, R29, P0, !PT ;  /* 0x0000002124217210 */ /* 0x000fe400007fe41d */
[----:B------:R-:W-:Y:S01]  /*5df0*/  ISETP.GE.AND P0, PT, R39, 0x1, PT ;  /* 0x000000012700780c */ /* 0x000fe20003f06270 */
[C---:B------:R-:W-:Y:S02]  /*5e00*/  IMAD R35, R30.reuse, UR7, R35 ;  /* 0x000000071e237c24 */ /* 0x040fe4000f8e0223 */
[----:B------:R-:W-:Y:S01]  /*5e10*/  IMAD.WIDE.U32 R28, R30, UR6, R32 ;  /* 0x000000061e1c7c25 */ /* 0x000fe2000f8e0020 */
[----:B------:R-:W-:-:S02]  /*5e20*/  ISETP.LT.OR P4, PT, R34, 0x1, !P0 ;  /* 0x000000012200780c */ /* 0x000fc40004781670 */
[----:B------:R-:W-:-:S04]  /*5e30*/  IADD3 R28, P1, R28, UR8, RZ ;  /* 0x000000081c1c7c10 */ /* 0x000fc8000ff3e0ff */
[--C-:B------:R-:W-:Y:S02]  /*5e40*/  IADD3.X R29, R29, UR9, R35.reuse, P1, !PT ;  /* 0x000000091d1d7c10 */ /* 0x100fe40008ffe423 */
[----:B------:R-:W-:-:S05]  /*5e50*/  PRMT R35, RZ, 0x7610, R35 ;  /* 0x00007610ff237816 */ /* 0x000fca0000000023 */
[----:B------:R-:W-:Y:S05]  /*5e60*/  @P4 BRA `(.L_x_43) ;  /* 0x0000000000044947 */ /* 0x000fea0003800000 */
[----:B------:R0:W5:Y:S02]  /*5e70*/  LDG.E.U8 R35, desc[UR22][R28.64] ;  /* 0x000000161c237981 */ /* 0x000164000c1e1100 */
.L_x_43:
[----:B------:R-:W-:Y:S05]  /*5e80*/  BSYNC B1 ;  /* 0x0000000000017941 */ /* 0x000fea0003800000 */
.L_x_42:
[----:B-----5:R-:W-:Y:S01]  /*5e90*/  LOP3.LUT R35, R35, 0xff, RZ, 0xc0, !PT ;  /* 0x000000ff23237812 */ /* 0x020fe200078ec0ff */
[----:B------:R-:W-:Y:S01]  /*5ea0*/  BSSY B1, `(.L_x_44) ;  /* 0x000000b000017945 */ /* 0x000fe20003800000 */
[----:B------:R-:W-:Y:S02]  /*5eb0*/  ISETP.LT.OR P3, PT, R34, 0x2, !P0 ;  /* 0x000000022200780c */ /* 0x000fe40004761670 */
[----:B------:R-:W-:-:S05]  /*5ec0*/  F2FP.F16.E4M3.UNPACK_B R35, R35 ;  /* 0x00000023ff23723e */ /* 0x000fca00020006ff */
[----:B------:R-:W-:-:S05]  /*5ed0*/  HADD2.F32 R35, -RZ, R35.H0_H0 ;  /* 0x20000023ff237230 */ /* 0x000fca0000004100 */
[----:B------:R-:W-:-:S04]  /*5ee0*/  FMUL R35, R35, UR25 ;  /* 0x0000001923237c20 */ /* 0x000fc80008400000 */
[----:B------:R-:W-:-:S05]  /*5ef0*/  FFMA R35, R226, UR24, R35 ;  /* 0x00000018e2237c23 */ /* 0x000fca0008000023 */
[----:B------:R-:W-:Y:S02]  /*5f00*/  F2FP.SATFINITE.E4M3.F32.PACK_AB_MERGE_C R37, RZ, R35, RZ ;  /* 0x00000023ff25723e */ /* 0x000fe400048070ff */
[----:B------:R-:W-:-:S03]  /*5f10*/  PRMT R35, RZ, 0x7610, R35 ;  /* 0x00007610ff237816 */ /* 0x000fc60000000023 */
[----:B------:R2:W-:Y:S01]  /*5f20*/  @!P4 STG.E.U8 desc[UR22][R24.64], R37 ;  /* 0x000000251800c986 */ /* 0x0005e2000c101116 */
[----:B------:R-:W-:Y:S05]  /*5f30*/  @P3 BRA `(.L_x_45) ;  /* 0x0000000000043947 */ /* 0x000fea0003800000 */
[----:B------:R3:W5:Y:S02]  /*5f40*/  LDG.E.U8 R35, desc[UR22][R28.64+0x1] ;  /* 0x000001161c237981 */ /* 0x000764000c1e1100 */
.L_x_45:
[----:B------:R-:W-:Y:S05]  /*5f50*/  BSYNC B1 ;  /* 0x0000000000017941 */ /* 0x000fea0003800000 */
.L_x_44:
[----:B-----5:R-:W-:Y:S01]  /*5f60*/  LOP3.LUT R35, R35, 0xff, RZ, 0xc0, !PT ;  /* 0x000000ff23237812 */ /* 0x020fe200078ec0ff */
[----:B------:R-:W-:Y:S01]  /*5f70*/  BSSY B1, `(.L_x_46) ;  /* 0x0000013000017945 */ /* 0x000fe20003800000 */
[----:B--2---:R-:W-:Y:S02]  /*5f80*/  IADD3 R37, P1, R30, 0x8, RZ ;  /* 0x000000081e257810 */ /* 0x004fe40007f3e0ff */
[----:B------:R-:W-:-:S03]  /*5f90*/  F2FP.F16.E4M3.UNPACK_B R35, R35 ;  /* 0x00000023ff23723e */ /* 0x000fc600020006ff */
[----:B------:R-:W-:Y:S01]  /*5fa0*/  IMAD.X R31, RZ, RZ, R31, P1 ;  /* 0x000000ffff1f7224 */ /* 0x000fe200008e061f */
[----:B------:R-:W-:Y:S01]  /*5fb0*/  ISETP.GE.AND P1, PT, R39, 0x9, PT ;  /* 0x000000092700780c */ /* 0x000fe20003f26270 */
[----:B------:R-:W-:Y:S02]  /*5fc0*/  HADD2.F32 R35, -RZ, R35.H0_H0 ;  /* 0x20000023ff237230 */ /* 0x000fe40000004100 */
[----:B------:R-:W-:Y:S01]  /*5fd0*/  IMAD R36, R31, UR6, RZ ;  /* 0x000000061f247c24 */ /* 0x000fe2000f8e02ff */
[----:B------:R-:W-:Y:S01]  /*5fe0*/  ISETP.LT.OR P5, PT, R34, 0x1, !P1 ;  /* 0x000000012200780c */ /* 0x000fe20004fa1670 */
[----:B------:R-:W-:-:S04]  /*5ff0*/  IMAD.WIDE.U32 R32, R37, UR6, R32 ;  /* 0x0000000625207c25 */ /* 0x000fc8000f8e0020 */
[----:B------:R-:W-:Y:S01]  /*6000*/  FMUL R30, R35, UR25 ;  /* 0x00000019231e7c20 */ /* 0x000fe20008400000 */
[----:B------:R-:W-:-:S03]  /*6010*/  IMAD R37, R37, UR7, R36 ;  /* 0x0000000725257c24 */ /* 0x000fc6000f8e0224 */
[----:B------:R-:W-:Y:S01]  /*6020*/  FFMA R225, R225, UR24, R30 ;  /* 0x00000018e1e17c23 */ /* 0x000fe2000800001e */
[----:B------:R-:W-:Y:S02]  /*6030*/  IADD3 R30, P4, R32, UR8, RZ ;  /* 0x00000008201e7c10 */ /* 0x000fe4000ff9e0ff */
[----:B------:R-:W-:Y:S02]  /*6040*/  PRMT R32, RZ, 0x7610, R32 ;  /* 0x00007610ff207816 */ /* 0x000fe40000000020 */
[----:B------:R-:W-:Y:S02]  /*6050*/  F2FP.SATFINITE.E4M3.F32.PACK_AB_MERGE_C R225, RZ, R225, RZ ;  /* 0x000000e1ffe1723e */ /* 0x000fe400048070ff */
[----:B------:R-:W-:-:S03]  /*6060*/  IADD3.X R31, R33, UR9, R37, P4, !PT ;  /* 0x00000009211f7c10 */ /* 0x000fc6000a7fe425 */
[----:B------:R2:W-:Y:S01]  /*6070*/  @!P3 STG.E.U8 desc[UR22][R24.64+0x1], R225 ;  /* 0x000001e11800b986 */ /* 0x0005e2000c101116 */
[----:B------:R-:W-:Y:S05]  /*6080*/  @P5 BRA `(.L_x_47) ;  /* 0x0000000000045947 */ /* 0x000fea0003800000 */
[----:B------:R4:W5:Y:S02]  /*6090*/  LDG.E.U8 R32, desc[UR22][R30.64] ;  /* 0x000000161e207981 */ /* 0x000964000c1e1100 */
.L_x_47:
[----:B------:R-:W-:Y:S05]  /*60a0*/  BSYNC B1 ;  /* 0x0000000000017941 */ /* 0x000fea0003800000 */
.L_x_46:
[----:B-----5:R-:W-:Y:S01]  /*60b0*/  LOP3.LUT R32, R32, 0xff, RZ, 0xc0, !PT ;  /* 0x000000ff20207812 */ /* 0x020fe200078ec0ff */
[----:B------:R-:W-:Y:S01]  /*60c0*/  BSSY B1, `(.L_x_48) ;  /* 0x000000b000017945 */ /* 0x000fe20003800000 */
[----:B------:R-:W-:Y:S02]  /*60d0*/  ISETP.LT.OR P3, PT, R34, 0x2, !P1 ;  /* 0x000000022200780c */ /* 0x000fe40004f61670 */
[----:B------:R-:W-:-:S05]  /*60e0*/  F2FP.F16.E4M3.UNPACK_B R32, R32 ;  /* 0x00000020ff20723e */ /* 0x000fca00020006ff */
[----:B------:R-:W-:-:S05]  /*60f0*/  HADD2.F32 R32, -RZ, R32.H0_H0 ;  /* 0x20000020ff207230 */ /* 0x000fca0000004100 */
[----:B------:R-:W-:Y:S01]  /*6100*/  FMUL R33, R32, UR25 ;  /* 0x0000001920217c20 */ /* 0x000fe20008400000 */
[----:B------:R-:W-:-:S03]  /*6110*/  PRMT R32, RZ, 0x7610, R32 ;  /* 0x00007610ff207816 */ /* 0x000fc60000000020 */
[----:B------:R-:W-:-:S05]  /*6120*/  FFMA R33, R224, UR24, R33 ;  /* 0x00000018e0217c23 */ /* 0x000fca0008000021 */
[----:B------:R-:W-:-:S05]  /*6130*/  F2FP.SATFINITE.E4M3.F32.PACK_AB_MERGE_C R33, RZ, R33, RZ ;  /* 0x00000021ff21723e */ /* 0x000fca00048070ff */
[----:B------:R0:W-:Y:S01]  /*6140*/  @!P5 STG.E.U8 desc[UR22][R26.64], R33 ;  /* 0x000000211a00d986 */ /* 0x0001e2000c101116 */
[----:B------:R-:W-:Y:S05]  /*6150*/  @P3 BRA `(.L_x_49) ;  /* 0x0000000000043947 */ /* 0x000fea0003800000 */
[----:B------:R0:W5:Y:S02]  /*6160*/  LDG.E.U8 R32, desc[UR22][R30.64+0x1] ;  /* 0x000001161e207981 */ /* 0x000164000c1e1100 */
.L_x_49:
[----:B------:R-:W-:Y:S05]  /*6170*/  BSYNC B1 ;  /* 0x0000000000017941 */ /* 0x000fea0003800000 */
.L_x_48:
[----:B-----5:R-:W-:Y:S01]  /*6180*/  LOP3.LUT R32, R32, 0xff, RZ, 0xc0, !PT ;  /* 0x000000ff20207812 */ /* 0x020fe200078ec0ff */
[----:B------:R-:W-:Y:S01]  /*6190*/  BSSY B1, `(.L_x_50) ;  /* 0x000000b000017945 */ /* 0x000fe20003800000 */
[----:B------:R-:W-:Y:S02]  /*61a0*/  ISETP.LT.OR P4, PT, R34, 0x9, !P0 ;  /* 0x000000092200780c */ /* 0x000fe40004781670 */
[----:B------:R-:W-:-:S05]  /*61b0*/  F2FP.F16.E4M3.UNPACK_B R32, R32 ;  /* 0x00000020ff20723e */ /* 0x000fca00020006ff */
[----:B------:R-:W-:-:S05]  /*61c0*/  HADD2.F32 R32, -RZ, R32.H0_H0 ;  /* 0x20000020ff207230 */ /* 0x000fca0000004100 */
[----:B------:R-:W-:-:S04]  /*61d0*/  FMUL R32, R32, UR25 ;  /* 0x0000001920207c20 */ /* 0x000fc80008400000 */
[----:B------:R-:W-:-:S05]  /*61e0*/  FFMA R32, R223, UR24, R32 ;  /* 0x00000018df207c23 */ /* 0x000fca0008000020 */
[----:B0-----:R-:W-:Y:S02]  /*61f0*/  F2FP.SATFINITE.E4M3.F32.PACK_AB_MERGE_C R33, RZ, R32, RZ ;  /* 0x00000020ff21723e */ /* 0x001fe400048070ff */
[----:B------:R-:W-:-:S03]  /*6200*/  PRMT R32, RZ, 0x7610, R32 ;  /* 0x00007610ff207816 */ /* 0x000fc60000000020 */
[----:B------:R0:W-:Y:S01]  /*6210*/  @!P3 STG.E.U8 desc[UR22][R26.64+0x1], R33 ;  /* 0x000001211a00b986 */ /* 0x0001e2000c101116 */
[----:B------:R-:W-:Y:S05]  /*6220*/  @P4 BRA `(.L_x_51) ;  /* 0x0000000000044947 */ /* 0x000fea0003800000 */
[----:B------:R0:W5:Y:S02]  /*6230*/  LDG.E.U8 R32, desc[UR22][R28.64+0x8] ;  /* 0x000008161c207981 */ /* 0x000164000c1e1100 */
.L_x_51:
[----:B------:R-:W-:Y:S05]  /*6240*/  BSYNC B1 ;  /* 0x0000000000017941 */ /* 0x000fea0003800000 */
.L_x_50:
[----:B-----5:R-:W-:Y:S01]  /*6250*/  LOP3.LUT R32, R32, 0xff, RZ, 0xc0, !PT ;  /* 0x000000ff20207812 */ /* 0x020fe200078ec0ff */
[----:B------:R-:W-:Y:S01]  /*6260*/  BSSY B1, `(.L_x_52) ;  /* 0x000000b000017945 */ /* 0x000fe20003800000 */
[----:B------:R-:W-:Y:S02]  /*6270*/  ISETP.LT.OR P3, PT, R34, 0xa, !P0 ;  /* 0x0000000a2200780c */ /* 0x000fe40004761670 */
[----:B------:R-:W-:-:S05]  /*6280*/  F2FP.F16.E4M3.UNPACK_B R32, R32 ;  /* 0x00000020ff20723e */ /* 0x000fca00020006ff */
[----:B------:R-:W-:-:S05]  /*6290*/  HADD2.F32 R32, -RZ, R32.H0_H0 ;  /* 0x20000020ff207230 */ /* 0x000fca0000004100 */
[----:B0-----:R-:W-:Y:S01]  /*62a0*/  FMUL R33, R32, UR25 ;  /* 0x0000001920217c20 */ /* 0x001fe20008400000 */
[----:B------:R-:W-:-:S03]  /*62b0*/  PRMT R32, RZ, 0x7610, R32 ;  /* 0x00007610ff207816 */ /* 0x000fc60000000020 */
[----:B------:R-:W-:-:S05]  /*62c0*/  FFMA R33, R222, UR24, R33 ;  /* 0x00000018de217c23 */ /* 0x000fca0008000021 */
[----:B------:R-:W-:-:S05]  /*62d0*/  F2FP.SATFINITE.E4M3.F32.PACK_AB_MERGE_C R33, RZ, R33, RZ ;  /* 0x00000021ff21723e */ /* 0x000fca00048070ff */
[----:B------:R0:W-:Y:S01]  /*62e0*/  @!P4 STG.E.U8 desc[UR22][R24.64+0x8], R33 ;  /* 0x000008211800c986 */ /* 0x0001e2000c101116 */
[----:B------:R-:W-:Y:S05]  /*62f0*/  @P3 BRA `(.L_x_53) ;  /* 0x0000000000043947 */ /* 0x000fea0003800000 */
[----:B------:R0:W5:Y:S02]  /*6300*/  LDG.E.U8 R32, desc[UR22][R28.64+0x9] ;  /* 0x000009161c207981 */ /* 0x000164000c1e1100 */
.L_x_53:
[----:B------:R-:W-:Y:S05]  /*6310*/  BSYNC B1 ;  /* 0x0000000000017941 */ /* 0x000fea0003800000 */
.L_x_52:
        /* <DEDUP_REMOVED lines=12> */
.L_x_55:
[----:B------:R-:W-:Y:S05]  /*63e0*/  BSYNC B1 ;  /* 0x0000000000017941 */ /* 0x000fea0003800000 */
.L_x_54:
        /* <DEDUP_REMOVED lines=12> */
.L_x_57:
[----:B------:R-:W-:Y:S05]  /*64b0*/  BSYNC B1 ;  /* 0x0000000000017941 */ /* 0x000fea0003800000 */
.L_x_56:
        /* <DEDUP_REMOVED lines=12> */
.L_x_59:
[----:B------:R-:W-:Y:S05]  /*6580*/  BSYNC B1 ;  /* 0x0000000000017941 */ /* 0x000fea0003800000 */
.L_x_58:
        /* <DEDUP_REMOVED lines=12> */
.L_x_61:
[----:B------:R-:W-:Y:S05]  /*6650*/  BSYNC B1 ;  /* 0x0000000000017941 */ /* 0x000fea0003800000 */
.L_x_60:
        /* <DEDUP_REMOVED lines=12> */
.L_x_63:
[----:B------:R-:W-:Y:S05]  /*6720*/  BSYNC B1 ;  /* 0x0000000000017941 */ /* 0x000fea0003800000 */
.L_x_62:
        /* <DEDUP_REMOVED lines=12> */
.L_x_65:
[----:B------:R-:W-:Y:S05]  /*67f0*/  BSYNC B1 ;  /* 0x0000000000017941 */ /* 0x000fea0003800000 */
.L_x_64:
        /* <DEDUP_REMOVED lines=12> */
.L_x_67:
[----:B------:R-:W-:Y:S05]  /*68c0*/  BSYNC B1 ;  /* 0x0000000000017941 */ /* 0x000fea0003800000 */
.L_x_66:
        /* <DEDUP_REMOVED lines=12> */
.L_x_69:
[----:B------:R-:W-:Y:S05]  /*6990*/  BSYNC B1 ;  /* 0x0000000000017941 */ /* 0x000fea0003800000 */
.L_x_68:
        /* <DEDUP_REMOVED lines=12> */
.L_x_71:
[----:B------:R-:W-:Y:S05]  /*6a60*/  BSYNC B1 ;  /* 0x0000000000017941 */ /* 0x000fea0003800000 */
.L_x_70:
        /* <DEDUP_REMOVED lines=12> */
.L_x_73:
[----:B------:R-:W-:Y:S05]  /*6b30*/  BSYNC B1 ;  /* 0x0000000000017941 */ /* 0x000fea0003800000 */
.L_x_72:
        /* <DEDUP_REMOVED lines=12> */
.L_x_75:
[----:B------:R-:W-:Y:S05]  /*6c00*/  BSYNC B1 ;  /* 0x0000000000017941 */ /* 0x000fea0003800000 */
.L_x_74:
        /* <DEDUP_REMOVED lines=12> */
.L_x_77:
[----:B------:R-:W-:Y:S05]  /*6cd0*/  BSYNC B1 ;  /* 0x0000000000017941 */ /* 0x000fea0003800000 */
.L_x_76:
        /* <DEDUP_REMOVED lines=12> */
.L_x_79:
[----:B------:R-:W-:Y:S05]  /*6da0*/  BSYNC B1 ;  /* 0x0000000000017941 */ /* 0x000fea0003800000 */
.L_x_78:
        /* <DEDUP_REMOVED lines=12> */
.L_x_81:
[----:B------:R-:W-:Y:S05]  /*6e70*/  BSYNC B1 ;  /* 0x0000000000017941 */ /* 0x000fea0003800000 */
.L_x_80:
        /* <DEDUP_REMOVED lines=12> */
.L_x_83:
[----:B------:R-:W-:Y:S05]  /*6f40*/  BSYNC B1 ;  /* 0x0000000000017941 */ /* 0x000fea0003800000 */
.L_x_82:
        /* <DEDUP_REMOVED lines=12> */
.L_x_85:
[----:B------:R-:W-:Y:S05]  /*7010*/  BSYNC B1 ;  /* 0x0000000000017941 */ /* 0x000fea0003800000 */
.L_x_84:
        /* <DEDUP_REMOVED lines=12> */
.L_x_87:
[----:B------:R-:W-:Y:S05]  /*70e0*/  BSYNC B1 ;  /* 0x0000000000017941 */ /* 0x000fea0003800000 */
.L_x_86:
        /* <DEDUP_REMOVED lines=12> */
.L_x_89:
[----:B------:R-:W-:Y:S05]  /*71b0*/  BSYNC B1 ;  /* 0x0000000000017941 */ /* 0x000fea0003800000 */
.L_x_88:
        /* <DEDUP_REMOVED lines=12> */
.L_x_91:
[----:B------:R-:W-:Y:S05]  /*7280*/  BSYNC B1 ;  /* 0x0000000000017941 */ /* 0x000fea0003800000 */
.L_x_90:
        /* <DEDUP_REMOVED lines=12> */
.L_x_93:
[----:B------:R-:W-:Y:S05]  /*7350*/  BSYNC B1 ;  /* 0x0000000000017941 */ /* 0x000fea0003800000 */
.L_x_92:
        /* <DEDUP_REMOVED lines=12> */
.L_x_95:
[----:B------:R-:W-:Y:S05]  /*7420*/  BSYNC B1 ;  /* 0x0000000000017941 */ /* 0x000fea0003800000 */
.L_x_94:
        /* <DEDUP_REMOVED lines=12> */
.L_x_97:
[----:B------:R-:W-:Y:S05]  /*74f0*/  BSYNC B1 ;  /* 0x0000000000017941 */ /* 0x000fea0003800000 */
.L_x_96:
        /* <DEDUP_REMOVED lines=12> */
.L_x_99:
[----:B------:R-:W-:Y:S05]  /*75c0*/  BSYNC B1 ;  /* 0x0000000000017941 */ /* 0x000fea0003800000 */
.L_x_98:
        /* <DEDUP_REMOVED lines=12> */
.L_x_101:
[----:B------:R-:W-:Y:S05]  /*7690*/  BSYNC B1 ;  /* 0x0000000000017941 */ /* 0x000fea0003800000 */
.L_x_100:
        /* <DEDUP_REMOVED lines=12> */
.L_x_103:
[----:B------:R-:W-:Y:S05]  /*7760*/  BSYNC B1 ;  /* 0x0000000000017941 */ /* 0x000fea0003800000 */
.L_x_102:
        /* <DEDUP_REMOVED lines=12> */
.L_x_105:
[----:B------:R-:W-:Y:S05]  /*7830*/  BSYNC B1 ;  /* 0x0000000000017941 */ /* 0x000fea0003800000 */
.L_x_104:
        /* <DEDUP_REMOVED lines=12> */
.L_x_107:
[----:B------:R-:W-:Y:S05]  /*7900*/  BSYNC B1 ;  /* 0x0000000000017941 */ /* 0x000fea0003800000 */
.L_x_106:
        /* <DEDUP_REMOVED lines=12> */
.L_x_109:
[----:B------:R-:W-:Y:S05]  /*79d0*/  BSYNC B1 ;  /* 0x0000000000017941 */ /* 0x000fea0003800000 */
.L_x_108:
        /* <DEDUP_REMOVED lines=12> */
.L_x_111:
[----:B------:R-:W-:Y:S05]  /*7aa0*/  BSYNC B1 ;  /* 0x0000000000017941 */ /* 0x000fea0003800000 */
.L_x_110:
        /* <DEDUP_REMOVED lines=12> */
.L_x_113:
[----:B------:R-:W-:Y:S05]  /*7b70*/  BSYNC B1 ;  /* 0x0000000000017941 */ /* 0x000fea0003800000 */
.L_x_112:
        /* <DEDUP_REMOVED lines=12> */
.L_x_115:
[----:B------:R-:W-:Y:S05]  /*7c40*/  BSYNC B1 ;  /* 0x0000000000017941 */ /* 0x000fea0003800000 */
.L_x_114:
        /* <DEDUP_REMOVED lines=12> */
.L_x_117:
[----:B------:R-:W-:Y:S05]  /*7d10*/  BSYNC B1 ;  /* 0x0000000000017941 */ /* 0x000fea0003800000 */
.L_x_116:
        /* <DEDUP_REMOVED lines=12> */
.L_x_119:
[----:B------:R-:W-:Y:S05]  /*7de0*/  BSYNC B1 ;  /* 0x0000000000017941 */ /* 0x000fea0003800000 */
.L_x_118:
        /* <DEDUP_REMOVED lines=12> */
.L_x_121:
[----:B------:R-:W-:Y:S05]  /*7eb0*/  BSYNC B1 ;  /* 0x0000000000017941 */ /* 0x000fea0003800000 */
.L_x_120:
        /* <DEDUP_REMOVED lines=12> */
.L_x_123:
[----:B------:R-:W-:Y:S05]  /*7f80*/  BSYNC B1 ;  /* 0x0000000000017941 */ /* 0x000fea0003800000 */
.L_x_122:
        /* <DEDUP_REMOVED lines=12> */
.L_x_125:
[----:B------:R-:W-:Y:S05]  /*8050*/  BSYNC B1 ;  /* 0x0000000000017941 */ /* 0x000fea0003800000 */
.L_x_124:
        /* <DEDUP_REMOVED lines=12> */
.L_x_127:
[----:B------:R-:W-:Y:S05]  /*8120*/  BSYNC B1 ;  /* 0x0000000000017941 */ /* 0x000fea0003800000 */
.L_x_126:
        /* <DEDUP_REMOVED lines=12> */
.L_x_129:
[----:B------:R-:W-:Y:S05]  /*81f0*/  BSYNC B1 ;  /* 0x0000000000017941 */ /* 0x000fea0003800000 */
.L_x_128:
        /* <DEDUP_REMOVED lines=12> */
.L_x_131:
[----:B------:R-:W-:Y:S05]  /*82c0*/  BSYNC B1 ;  /* 0x0000000000017941 */ /* 0x000fea0003800000 */
.L_x_130:
        /* <DEDUP_REMOVED lines=12> */
.L_x_133:
[----:B------:R-:W-:Y:S05]  /*8390*/  BSYNC B1 ;  /* 0x0000000000017941 */ /* 0x000fea0003800000 */
.L_x_132:
        /* <DEDUP_REMOVED lines=12> */
.L_x_135:
[----:B------:R-:W-:Y:S05]  /*8460*/  BSYNC B1 ;  /* 0x0000000000017941 */ /* 0x000fea0003800000 */
.L_x_134:
        /* <DEDUP_REMOVED lines=12> */
.L_x_137:
[----:B------:R-:W-:Y:S05]  /*8530*/  BSYNC B1 ;  /* 0x0000000000017941 */ /* 0x000fea0003800000 */
.L_x_136:
        /* <DEDUP_REMOVED lines=12> */
.L_x_139:
[----:B------:R-:W-:Y:S05]  /*8600*/  BSYNC B1 ;  /* 0x0000000000017941 */ /* 0x000fea0003800000 */
.L_x_138:
        /* <DEDUP_REMOVED lines=12> */
.L_x_141:
[----:B------:R-:W-:Y:S05]  /*86d0*/  BSYNC B1 ;  /* 0x0000000000017941 */ /* 0x000fea0003800000 */
.L_x_140:
        /* <DEDUP_REMOVED lines=12> */
.L_x_143:
[----:B------:R-:W-:Y:S05]  /*87a0*/  BSYNC B1 ;  /* 0x0000000000017941 */ /* 0x000fea0003800000 */
.L_x_142:
        /* <DEDUP_REMOVED lines=12> */
.L_x_145:
[----:B------:R-:W-:Y:S05]  /*8870*/  BSYNC B1 ;  /* 0x0000000000017941 */ /* 0x000fea0003800000 */
.L_x_144:
        /* <DEDUP_REMOVED lines=12> */
.L_x_147:
[----:B------:R-:W-:Y:S05]  /*8940*/  BSYNC B1 ;  /* 0x0000000000017941 */ /* 0x000fea0003800000 */
.L_x_146:
        /* <DEDUP_REMOVED lines=12> */
.L_x_149:
[----:B------:R-:W-:Y:S05]  /*8a10*/  BSYNC B1 ;  /* 0x0000000000017941 */ /* 0x000fea0003800000 */
.L_x_148:
        /* <DEDUP_REMOVED lines=12> */
.L_x_151:
[----:B------:R-:W-:Y:S05]  /*8ae0*/  BSYNC B1 ;  /* 0x0000000000017941 */ /* 0x000fea0003800000 */
.L_x_150:
        /* <DEDUP_REMOVED lines=12> */
.L_x_153:
[----:B------:R-:W-:Y:S05]  /*8bb0*/  BSYNC B1 ;  /* 0x0000000000017941 */ /* 0x000fea0003800000 */
.L_x_152:
        /* <DEDUP_REMOVED lines=12> */
.L_x_155:
[----:B------:R-:W-:Y:S05]  /*8c80*/  BSYNC B1 ;  /* 0x0000000000017941 */ /* 0x000fea0003800000 */
.L_x_154:
        /* <DEDUP_REMOVED lines=12> */
.L_x_157:
[----:B------:R-:W-:Y:S05]  /*8d50*/  BSYNC B1 ;  /* 0x0000000000017941 */ /* 0x000fea0003800000 */
.L_x_156:
        /* <DEDUP_REMOVED lines=12> */
.L_x_159:
[----:B------:R-:W-:Y:S05]  /*8e20*/  BSYNC B1 ;  /* 0x0000000000017941 */ /* 0x000fea0003800000 */
.L_x_158:
        /* <DEDUP_REMOVED lines=12> */
.L_x_161:
[----:B------:R-:W-:Y:S05]  /*8ef0*/  BSYNC B1 ;  /* 0x0000000000017941 */ /* 0x000fea0003800000 */
.L_x_160:
        /* <DEDUP_REMOVED lines=12> */
.L_x_163:
[----:B------:R-:W-:Y:S05]  /*8fc0*/  BSYNC B1 ;  /* 0x0000000000017941 */ /* 0x000fea0003800000 */
.L_x_162:
        /* <DEDUP_REMOVED lines=12> */
.L_x_165:
[----:B------:R-:W-:Y:S05]  /*9090*/  BSYNC B1 ;  /* 0x0000000000017941 */ /* 0x000fea0003800000 */
.L_x_164:
        /* <DEDUP_REMOVED lines=12> */
.L_x_167:
[----:B------:R-:W-:Y:S05]  /*9160*/  BSYNC B1 ;  /* 0x0000000000017941 */ /* 0x000fea0003800000 */
.L_x_166:
        /* <DEDUP_REMOVED lines=12> */
.L_x_169:
[----:B------:R-:W-:Y:S05]  /*9230*/  BSYNC B1 ;  /* 0x0000000000017941 */ /* 0x000fea0003800000 */
.L_x_168:
        /* <DEDUP_REMOVED lines=12> */
.L_x_171:
[----:B------:R-:W-:Y:S05]  /*9300*/  BSYNC B1 ;  /* 0x0000000000017941 */ /* 0x000fea0003800000 */
.L_x_170:
        /* <DEDUP_REMOVED lines=12> */
.L_x_173:
[----:B------:R-:W-:Y:S05]  /*93d0*/  BSYNC B1 ;  /* 0x0000000000017941 */ /* 0x000fea0003800000 */
.L_x_172:
        /* <DEDUP_REMOVED lines=12> */
.L_x_175:
[----:B------:R-:W-:Y:S05]  /*94a0*/  BSYNC B1 ;  /* 0x0000000000017941 */ /* 0x000fea0003800000 */
.L_x_174:
        /* <DEDUP_REMOVED lines=12> */
.L_x_177:
[----:B------:R-:W-:Y:S05]  /*9570*/  BSYNC B1 ;  /* 0x0000000000017941 */ /* 0x000fea0003800000 */
.L_x_176:
        /* <DEDUP_REMOVED lines=12> */
.L_x_179:
[----:B------:R-:W-:Y:S05]  /*9640*/  BSYNC B1 ;  /* 0x0000000000017941 */ /* 0x000fea0003800000 */
.L_x_178:
        /* <DEDUP_REMOVED lines=12> */
.L_x_181:
[----:B------:R-:W-:Y:S05]  /*9710*/  BSYNC B1 ;  /* 0x0000000000017941 */ /* 0x000fea0003800000 */
.L_x_180:
        /* <DEDUP_REMOVED lines=12> */
.L_x_183:
[----:B------:R-:W-:Y:S05]  /*97e0*/  BSYNC B1 ;  /* 0x0000000000017941 */ /* 0x000fea0003800000 */
.L_x_182:
        /* <DEDUP_REMOVED lines=12> */
.L_x_185:
[----:B------:R-:W-:Y:S05]  /*98b0*/  BSYNC B1 ;  /* 0x0000000000017941 */ /* 0x000fea0003800000 */
.L_x_184:
        /* <DEDUP_REMOVED lines=12> */
.L_x_187:
[----:B------:R-:W-:Y:S05]  /*9980*/  BSYNC B1 ;  /* 0x0000000000017941 */ /* 0x000fea0003800000 */
.L_x_186:
        /* <DEDUP_REMOVED lines=12> */
.L_x_189:
[----:B------:R-:W-:Y:S05]  /*9a50*/  BSYNC B1 ;  /* 0x0000000000017941 */ /* 0x000fea0003800000 */
.L_x_188:
        /* <DEDUP_REMOVED lines=12> */
.L_x_191:
[----:B------:R-:W-:Y:S05]  /*9b20*/  BSYNC B1 ;  /* 0x0000000000017941 */ /* 0x000fea0003800000 */
.L_x_190:
        /* <DEDUP_REMOVED lines=12> */
.L_x_193:
[----:B------:R-:W-:Y:S05]  /*9bf0*/  BSYNC B1 ;  /* 0x0000000000017941 */ /* 0x000fea0003800000 */
.L_x_192:
[----:B-----5:R-:W-:Y:S01]  /*9c00*/  LOP3.LUT R32, R32, 0xff, RZ, 0xc0, !PT ;  /* 0x000000ff20207812 */ /* 0x020fe200078ec0ff */
[----:B------:R-:W-:Y:S01]  /*9c10*/  BSSY B1, `(.L_x_194) ;  /* 0x000000b000017945 */ /* 0x000fe20003800000 */
[----:B------:R-:W-:Y:S02]  /*9c20*/  ISETP.LT.OR P4, PT, R34, 0x99, !P0 ;  /* 0x000000992200780c */ /* 0x000fe40004781670 */
[----:B------:R-:W-:-:S05]  /*9c30*/  F2FP.F16.E4M3.UNPACK_B R32, R32 ;  /* 0x00000020ff20723e */ /* 0x000fca00020006ff */
[----:B------:R-:W-:-:S05]  /*9c40*/  HADD2.F32 R32, -RZ, R32.H0_H0 ;  /* 0x20000020ff207230 */ /* 0x000fca0000004100 */
[----:B------:R-:W-:-:S04]  /*9c50*/  FMUL R32, R32, UR25 ;  /* 0x0000001920207c20 */ /* 0x000fc80008400000 */
[----:B------:R-:W-:Y:S01]  /*9c60*/  FFMA R32, R23, UR24, R32 ;  /* 0x0000001817207c23 */ /* 0x000fe20008000020 */
[----:B------:R-:W-:-:S04]  /*9c70*/  PRMT R23, RZ, 0x7610, R23 ;  /* 0x00007610ff177816 */ /* 0x000fc80000000017 */
[----:B0-----:R-:W-:-:S05]  /*9c80*/  F2FP.SATFINITE.E4M3.F32.PACK_AB_MERGE_C R33, RZ, R32, RZ ;  /* 0x00000020ff21723e */ /* 0x001fca00048070ff */
[----:B------:R0:W-:Y:S01]  /*9c90*/  @!P3 STG.E.U8 desc[UR22][R26.64+0x91], R33 ;  /* 0x000091211a00b986 */ /* 0x0001e2000c101116 */
[----:B------:R-:W-:Y:S05]  /*9ca0*/  @P4 BRA `(.L_x_195) ;  /* 0x0000000000044947 */ /* 0x000fea0003800000 */
[----:B------:R0:W5:Y:S02]  /*9cb0*/  LDG.E.U8 R23, desc[UR22][R28.64+0x98] ;  /* 0x000098161c177981 */ /* 0x000164000c1e1100 */
.L_x_195:
[----:B------:R-:W-:Y:S05]  /*9cc0*/  BSYNC B1 ;  /* 0x0000000000017941 */ /* 0x000fea0003800000 */
.L_x_194:
        /* <DEDUP_REMOVED lines=8> */
[----:B------:R-:W-:-:S05]  /*9d50*/  F2FP.SATFINITE.E4M3.F32.PACK_AB_MERGE_C R23, RZ, R23, RZ ;  /* 0x00000017ff17723e */ /* 0x000fca00048070ff */
[----:B------:R0:W-:Y:S01]  /*9d60*/  @!P4 STG.E.U8 desc[UR22][R24.64+0x98], R23 ;  /* 0x000098171800c986 */ /* 0x0001e2000c101116 */
[----:B------:R-:W-:Y:S05]  /*9d70*/  @P3 BRA `(.L_x_197) ;  /* 0x0000000000043947 */ /* 0x000fea0003800000 */
[----:B------:R0:W5:Y:S02]  /*9d80*/  LDG.E.U8 R22, desc[UR22][R28.64+0x99] ;  /* 0x000099161c167981 */ /* 0x000164000c1e1100 */
.L_x_197:
[----:B------:R-:W-:Y:S05]  /*9d90*/  BSYNC B1 ;  /* 0x0000000000017941 */ /* 0x000fea0003800000 */
.L_x_196:
        /* <DEDUP_REMOVED lines=12> */
.L_x_199:
[----:B------:R-:W-:Y:S05]  /*9e60*/  BSYNC B1 ;  /* 0x0000000000017941 */ /* 0x000fea0003800000 */
.L_x_198:
        /* <DEDUP_REMOVED lines=12> */
.L_x_201:
[----:B------:R-:W-:Y:S05]  /*9f30*/  BSYNC B1 ;  /* 0x0000000000017941 */ /* 0x000fea0003800000 */
.L_x_200:
        /* <DEDUP_REMOVED lines=12> */
.L_x_203:
[----:B------:R-:W-:Y:S05]  /*a000*/  BSYNC B1 ;  /* 0x0000000000017941 */ /* 0x000fea0003800000 */
.L_x_202:
        /* <DEDUP_REMOVED lines=12> */
.L_x_205:
[----:B------:R-:W-:Y:S05]  /*a0d0*/  BSYNC B1 ;  /* 0x0000000000017941 */ /* 0x000fea0003800000 */
.L_x_204:
        /* <DEDUP_REMOVED lines=12> */
.L_x_207:
[----:B------:R-:W-:Y:S05]  /*a1a0*/  BSYNC B1 ;  /* 0x0000000000017941 */ /* 0x000fea0003800000 */
.L_x_206:
        /* <DEDUP_REMOVED lines=12> */
.L_x_209:
[----:B------:R-:W-:Y:S05]  /*a270*/  BSYNC B1 ;  /* 0x0000000000017941 */ /* 0x000fea0003800000 */
.L_x_208:
        /* <DEDUP_REMOVED lines=12> */
.L_x_211:
[----:B------:R-:W-:Y:S05]  /*a340*/  BSYNC B1 ;  /* 0x0000000000017941 */ /* 0x000fea0003800000 */
.L_x_210:
        /* <DEDUP_REMOVED lines=12> */
.L_x_213:
[----:B------:R-:W-:Y:S05]  /*a410*/  BSYNC B1 ;  /* 0x0000000000017941 */ /* 0x000fea0003800000 */
.L_x_212:
        /* <DEDUP_REMOVED lines=12> */
.L_x_215:
[----:B------:R-:W-:Y:S05]  /*a4e0*/  BSYNC B1 ;  /* 0x0000000000017941 */ /* 0x000fea0003800000 */
.L_x_214:
        /* <DEDUP_REMOVED lines=12> */
.L_x_217:
[----:B------:R-:W-:Y:S05]  /*a5b0*/  BSYNC B1 ;  /* 0x0000000000017941 */ /* 0x000fea0003800000 */
.L_x_216:
        /* <DEDUP_REMOVED lines=12> */
.L_x_219:
[----:B------:R-:W-:Y:S05]  /*a680*/  BSYNC B1 ;  /* 0x0000000000017941 */ /* 0x000fea0003800000 */
.L_x_218:
        /* <DEDUP_REMOVED lines=12> */
.L_x_221:
[----:B------:R-:W-:Y:S05]  /*a750*/  BSYNC B1 ;  /* 0x0000000000017941 */ /* 0x000fea0003800000 */
.L_x_220:
        /* <DEDUP_REMOVED lines=12> */
.L_x_223:
[----:B------:R-:W-:Y:S05]  /*a820*/  BSYNC B1 ;  /* 0x0000000000017941 */ /* 0x000fea0003800000 */
.L_x_222:
        /* <DEDUP_REMOVED lines=12> */
.L_x_225:
[----:B------:R-:W-:Y:S05]  /*a8f0*/  BSYNC B1 ;  /* 0x0000000000017941 */ /* 0x000fea0003800000 */
.L_x_224:
        /* <DEDUP_REMOVED lines=12> */
.L_x_227:
[----:B------:R-:W-:Y:S05]  /*a9c0*/  BSYNC B1 ;  /* 0x0000000000017941 */ /* 0x000fea0003800000 */
.L_x_226:
        /* <DEDUP_REMOVED lines=12> */
.L_x_229:
[----:B------:R-:W-:Y:S05]  /*aa90*/  BSYNC B1 ;  /* 0x0000000000017941 */ /* 0x000fea0003800000 */
.L_x_228:
        /* <DEDUP_REMOVED lines=12> */
.L_x_231:
[----:B------:R-:W-:Y:S05]  /*ab60*/  BSYNC B1 ;  /* 0x0000000000017941 */ /* 0x000fea0003800000 */
.L_x_230:
        /* <DEDUP_REMOVED lines=12> */
.L_x_233:
[----:B------:R-:W-:Y:S05]  /*ac30*/  BSYNC B1 ;  /* 0x0000000000017941 */ /* 0x000fea0003800000 */
.L_x_232:
        /* <DEDUP_REMOVED lines=12> */
.L_x_235:
[----:B------:R-:W-:Y:S05]  /*ad00*/  BSYNC B1 ;  /* 0x0000000000017941 */ /* 0x000fea0003800000 */
.L_x_234:
        /* <DEDUP_REMOVED lines=12> */
.L_x_237:
[----:B------:R-:W-:Y:S05]  /*add0*/  BSYNC B1 ;  /* 0x0000000000017941 */ /* 0x000fea0003800000 */
.L_x_236:
[----:B-----5:R-:W-:Y:S01]  /*ade0*/  LOP3.LUT R2, R2, 0xff, RZ, 0xc0, !PT ;  /* 0x000000ff02027812 */ /* 0x020fe200078ec0ff */
[----:B------:R-:W-:Y:S01]  /*adf0*/  BSSY B1, `(.L_x_238) ;  /* 0x000000b000017945 */ /* 0x000fe20003800000 */
[----:B------:R-:W-:Y:S02]  /*ae00*/  ISETP.LT.OR P4, PT, R34, 0xc1, !P1 ;  /* 0x000000c12200780c */ /* 0x000fe40004f81670 */
[----:B------:R-:W-:-:S05]  /*ae10*/  F2FP.F16.E4M3.UNPACK_B R2, R2 ;  /* 0x00000002ff02723e */ /* 0x000fca00020006ff */
[----:B------:R-:W-:-:S05]  /*ae20*/  HADD2.F32 R2, -RZ, R2.H0_H0 ;  /* 0x20000002ff027230 */ /* 0x000fca0000004100 */
[----:B0-----:R-:W-:-:S04]  /*ae30*/  FMUL R3, R2, UR25 ;  /* 0x0000001902037c20 */ /* 0x001fc80008400000 */
[----:B------:R-:W-:Y:S01]  /*ae40*/  FFMA R3, R0, UR24, R3 ;  /* 0x0000001800037c23 */ /* 0x000fe20008000003 */
[----:B------:R-:W-:-:S04]  /*ae50*/  PRMT R0, RZ, 0x7610, R0 ;  /* 0x00007610ff007816 */ /* 0x000fc80000000000 */
[----:B------:R-:W-:-:S05]  /*ae60*/  F2FP.SATFINITE.E4M3.F32.PACK_AB_MERGE_C R3, RZ, R3, RZ ;  /* 0x00000003ff03723e */ /* 0x000fca00048070ff */
[----:B------:R0:W-:Y:S01]  /*ae70*/  @!P3 STG.E.U8 desc[UR22][R24.64+0xc1], R3 ;  /* 0x0000c1031800b986 */ /* 0x0001e2000c101116 */
[----:B------:R-:W-:Y:S05]  /*ae80*/  @P4 BRA `(.L_x_239) ;  /* 0x0000000000044947 */ /* 0x000fea0003800000 */
[----:B------:R0:W5:Y:S02]  /*ae90*/  LDG.E.U8 R0, desc[UR22][R30.64+0xc0] ;  /* 0x0000c0161e007981 */ /* 0x000164000c1e1100 */
.L_x_239:
[----:B------:R-:W-:Y:S05]  /*aea0*/  BSYNC B1 ;  /* 0x0000000000017941 */ /* 0x000fea0003800000 */
.L_x_238:
[----:B------:R-:W2:Y:S01]  /*aeb0*/  LDL.LU R2, [R1] ;  /* 0x0000000001027983 */ /* 0x000ea20000300800 */
[----:B-----5:R-:W-:Y:S01]  /*aec0*/  LOP3.LUT R0, R0, 0xff, RZ, 0xc0, !PT ;  /* 0x000000ff00007812 */ /* 0x020fe200078ec0ff */
[----:B------:R-:W-:Y:S01]  /*aed0*/  BSSY B1, `(.L_x_240) ;  /* 0x000000b000017945 */ /* 0x000fe20003800000 */
[----:B------:R-:W-:Y:S02]  /*aee0*/  ISETP.LT.OR P3, PT, R34, 0xc2, !P1 ;  /* 0x000000c22200780c */ /* 0x000fe40004f61670 */
[----:B------:R-:W-:-:S05]  /*aef0*/  F2FP.F16.E4M3.UNPACK_B R0, R0 ;  /* 0x00000000ff00723e */ /* 0x000fca00020006ff */
[----:B------:R-:W-:-:S05]  /*af00*/  HADD2.F32 R0, -RZ, R0.H0_H0 ;  /* 0x20000000ff007230 */ /* 0x000fca0000004100 */
[----:B------:R-:W-:-:S04]  /*af10*/  FMUL R0, R0, UR25 ;  /* 0x0000001900007c20 */ /* 0x000fc80008400000 */
[----:B--2---:R-:W-:-:S05]  /*af20*/  FFMA R0, R2, UR24, R0 ;  /* 0x0000001802007c23 */ /* 0x004fca0008000000 */
[----:B0-----:R-:W-:Y:S02]  /*af30*/  F2FP.SATFINITE.E4M3.F32.PACK_AB_MERGE_C R3, RZ, R0, RZ ;  /* 0x00000000ff03723e */ /* 0x001fe400048070ff */
[----:B------:R-:W-:-:S03]  /*af40*/  PRMT R0, RZ, 0x7610, R0 ;  /* 0x00007610ff007816 */ /* 0x000fc60000000000 */
[----:B------:R0:W-:Y:S01]  /*af50*/  @!P4 STG.E.U8 desc[UR22][R26.64+0xc0], R3 ;  /* 0x0000c0031a00c986 */ /* 0x0001e2000c101116 */
[----:B------:R-:W-:Y:S05]  /*af60*/  @P3 BRA `(.L_x_241) ;  /* 0x0000000000043947 */ /* 0x000fea0003800000 */
[----:B------:R2:W5:Y:S02]  /*af70*/  LDG.E.U8 R0, desc[UR22][R30.64+0xc1] ;  /* 0x0000c1161e007981 */ /* 0x000564000c1e1100 */
.L_x_241:
[----:B------:R-:W-:Y:S05]  /*af80*/  BSYNC B1 ;  /* 0x0000000000017941 */ /* 0x000fea0003800000 */
.L_x_240:
[----:B------:R-:W3:Y:S01]  /*af90*/  LDL.LU R2, [R1+0x4] ;  /* 0x0000040001027983 */ /* 0x000ee20000300800 */
[----:B-----5:R-:W-:Y:S01]  /*afa0*/  LOP3.LUT R0, R0, 0xff, RZ, 0xc0, !PT ;  /* 0x000000ff00007812 */ /* 0x020fe200078ec0ff */
[----:B------:R-:W-:Y:S01]  /*afb0*/  BSSY B1, `(.L_x_242) ;  /* 0x000000b000017945 */ /* 0x000fe20003800000 */
[----:B------:R-:W-:Y:S02]  /*afc0*/  ISETP.LT.OR P4, PT, R34, 0xc9, !P0 ;  /* 0x000000c92200780c */ /* 0x000fe40004781670 */
[----:B------:R-:W-:-:S05]  /*afd0*/  F2FP.F16.E4M3.UNPACK_B R0, R0 ;  /* 0x00000000ff00723e */ /* 0x000fca00020006ff */
[----:B------:R-:W-:-:S05]  /*afe0*/  HADD2.F32 R0, -RZ, R0.H0_H0 ;  /* 0x20000000ff007230 */ /* 0x000fca0000004100 */
[----:B------:R-:W-:-:S04]  /*aff0*/  FMUL R0, R0, UR25 ;  /* 0x0000001900007c20 */ /* 0x000fc80008400000 */
[----:B---3--:R-:W-:-:S05]  /*b000*/  FFMA R0, R2, UR24, R0 ;  /* 0x0000001802007c23 */ /* 0x008fca0008000000 */
[----:B0-----:R-:W-:Y:S02]  /*b010*/  F2FP.SATFINITE.E4M3.F32.PACK_AB_MERGE_C R3, RZ, R0, RZ ;  /* 0x00000000ff03723e */ /* 0x001fe400048070ff */
[----:B------:R-:W-:-:S03]  /*b020*/  PRMT R0, RZ, 0x7610, R0 ;  /* 0x00007610ff007816 */ /* 0x000fc60000000000 */
[----:B------:R0:W-:Y:S01]  /*b030*/  @!P3 STG.E.U8 desc[UR22][R26.64+0xc1], R3 ;  /* 0x0000c1031a00b986 */ /* 0x0001e2000c101116 */
[----:B------:R-:W-:Y:S05]  /*b040*/  @P4 BRA `(.L_x_243) ;  /* 0x0000000000044947 */ /* 0x000fea0003800000 */
[----:B------:R3:W5:Y:S02]  /*b050*/  LDG.E.U8 R0, desc[UR22][R28.64+0xc8] ;  /* 0x0000c8161c007981 */ /* 0x000764000c1e1100 */
.L_x_243:
[----:B------:R-:W-:Y:S05]  /*b060*/  BSYNC B1 ;  /* 0x0000000000017941 */ /* 0x000fea0003800000 */
.L_x_242:
[----:B------:R-:W2:Y:S01]  /*b070*/  LDL.LU R2, [R1+0x8] ;  /* 0x0000080001027983 */ /* 0x000ea20000300800 */
        /* <DEDUP_REMOVED lines=12> */
.L_x_245:
[----:B------:R-:W-:Y:S05]  /*b140*/  BSYNC B1 ;  /* 0x0000000000017941 */ /* 0x000fea0003800000 */
.L_x_244:
        /* <DEDUP_REMOVED lines=13> */
.L_x_247:
[----:B------:R-:W-:Y:S05]  /*b220*/  BSYNC B1 ;  /* 0x0000000000017941 */ /* 0x000fea0003800000 */
.L_x_246:
        /* <DEDUP_REMOVED lines=13> */
.L_x_249:
[----:B------:R-:W-:Y:S05]  /*b300*/  BSYNC B1 ;  /* 0x0000000000017941 */ /* 0x000fea0003800000 */
.L_x_248:
        /* <DEDUP_REMOVED lines=13> */
.L_x_251:
[----:B------:R-:W-:Y:S05]  /*b3e0*/  BSYNC B1 ;  /* 0x0000000000017941 */ /* 0x000fea0003800000 */
.L_x_250:
        /* <DEDUP_REMOVED lines=13> */
.L_x_253:
[----:B------:R-:W-:Y:S05]  /*b4c0*/  BSYNC B1 ;  /* 0x0000000000017941 */ /* 0x000fea0003800000 */
.L_x_252:
        /* <DEDUP_REMOVED lines=13> */
.L_x_255:
[----:B------:R-:W-:Y:S05]  /*b5a0*/  BSYNC B1 ;  /* 0x0000000000017941 */ /* 0x000fea0003800000 */
.L_x_254:
        /* <DEDUP_REMOVED lines=13> */
.L_x_257:
[----:B------:R-:W-:Y:S05]  /*b680*/  BSYNC B1 ;  /* 0x0000000000017941 */ /* 0x000fea0003800000 */
.L_x_256:
        /* <DEDUP_REMOVED lines=13> */
.L_x_259:
[----:B------:R-:W-:Y:S05]  /*b760*/  BSYNC B1 ;  /* 0x0000000000017941 */ /* 0x000fea0003800000 */
.L_x_258:
        /* <DEDUP_REMOVED lines=13> */
.L_x_261:
[----:B------:R-:W-:Y:S05]  /*b840*/  BSYNC B1 ;  /* 0x0000000000017941 */ /* 0x000fea0003800000 */
.L_x_260:
        /* <DEDUP_REMOVED lines=13> */
.L_x_263:
[----:B------:R-:W-:Y:S05]  /*b920*/  BSYNC B1 ;  /* 0x0000000000017941 */ /* 0x000fea0003800000 */
.L_x_262:
        /* <DEDUP_REMOVED lines=13> */
.L_x_265:
[----:B------:R-:W-:Y:S05]  /*ba00*/  BSYNC B1 ;  /* 0x0000000000017941 */ /* 0x000fea0003800000 */
.L_x_264:
        /* <DEDUP_REMOVED lines=13> */
.L_x_267:
[----:B------:R-:W-:Y:S05]  /*bae0*/  BSYNC B1 ;  /* 0x0000000000017941 */ /* 0x000fea0003800000 */
.L_x_266:
        /* <DEDUP_REMOVED lines=13> */
.L_x_269:
[----:B------:R-:W-:Y:S05]  /*bbc0*/  BSYNC B1 ;  /* 0x0000000000017941 */ /* 0x000fea0003800000 */
.L_x_268:
        /* <DEDUP_REMOVED lines=13> */
.L_x_271:
[----:B------:R-:W-:Y:S05]  /*bca0*/  BSYNC B1 ;  /* 0x0000000000017941 */ /* 0x000fea0003800000 */
.L_x_270:
        /* <DEDUP_REMOVED lines=13> */
.L_x_273:
[----:B------:R-:W-:Y:S05]  /*bd80*/  BSYNC B1 ;  /* 0x0000000000017941 */ /* 0x000fea0003800000 */
.L_x_272:
        /* <DEDUP_REMOVED lines=13> */
.L_x_275:
[----:B------:R-:W-:Y:S05]  /*be60*/  BSYNC B1 ;  /* 0x0000000000017941 */ /* 0x000fea0003800000 */
.L_x_274:
        /* <DEDUP_REMOVED lines=13> */
.L_x_277:
[----:B------:R-:W-:Y:S05]  /*bf40*/  BSYNC B1 ;  /* 0x0000000000017941 */ /* 0x000fea0003800000 */
.L_x_276:
        /* <DEDUP_REMOVED lines=13> */
.L_x_279:
[----:B------:R-:W-:Y:S05]  /*c020*/  BSYNC B1 ;  /* 0x0000000000017941 */ /* 0x000fea0003800000 */
.L_x_278:
        /* <DEDUP_REMOVED lines=13> */
.L_x_281:
[----:B------:R-:W-:Y:S05]  /*c100*/  BSYNC B1 ;  /* 0x0000000000017941 */ /* 0x000fea0003800000 */
.L_x_280:
        /* <DEDUP_REMOVED lines=13> */
.L_x_283:
[----:B------:R-:W-:Y:S05]  /*c1e0*/  BSYNC B1 ;  /* 0x0000000000017941 */ /* 0x000fea0003800000 */
.L_x_282:
        /* <DEDUP_REMOVED lines=13> */
.L_x_285:
[----:B------:R-:W-:Y:S05]  /*c2c0*/  BSYNC B1 ;  /* 0x0000000000017941 */ /* 0x000fea0003800000 */
.L_x_284:
        /* <DEDUP_REMOVED lines=13> */
.L_x_287:
[----:B------:R-:W-:Y:S05]  /*c3a0*/  BSYNC B1 ;  /* 0x0000000000017941 */ /* 0x000fea0003800000 */
.L_x_286:
        /* <DEDUP_REMOVED lines=13> */
.L_x_289:
[----:B------:R-:W-:Y:S05]  /*c480*/  BSYNC B1 ;  /* 0x0000000000017941 */ /* 0x000fea0003800000 */
.L_x_288:
        /* <DEDUP_REMOVED lines=13> */
.L_x_291:
[----:B------:R-:W-:Y:S05]  /*c560*/  BSYNC B1 ;  /* 0x0000000000017941 */ /* 0x000fea0003800000 */
.L_x_290:
        /* <DEDUP_REMOVED lines=13> */
.L_x_293:
[----:B------:R-:W-:Y:S05]  /*c640*/  BSYNC B1 ;  /* 0x0000000000017941 */ /* 0x000fea0003800000 */
.L_x_292:
        /* <DEDUP_REMOVED lines=13> */
.L_x_295:
[----:B------:R-:W-:Y:S05]  /*c720*/  BSYNC B1 ;  /* 0x0000000000017941 */ /* 0x000fea0003800000 */
.L_x_294:
        /* <DEDUP_REMOVED lines=13> */
.L_x_297:
[----:B------:R-:W-:Y:S05]  /*c800*/  BSYNC B1 ;  /* 0x0000000000017941 */ /* 0x000fea0003800000 */
.L_x_296:
[----:B------:R-:W-:Y:S05]  /*c810*/  @P1 BRA `(.L_x_298) ;  /* 0x0000002000a41947 */ /* 0x000fea0003800000 */
[----:B------:R-:W2:Y:S01]  /*c820*/  LDL.LU R2, [R1+0x74] ;  /* 0x0000740001027983 */ /* 0x000ea20000300800 */
[----:B-----5:R-:W-:-:S04]  /*c830*/  LOP3.LUT R0, R0, 0xff, RZ, 0xc0, !PT ;  /* 0x000000ff00007812 */ /* 0x020fc800078ec0ff */
[----:B------:R-:W-:-:S05]  /*c840*/  F2FP.F16.E4M3.UNPACK_B R0, R0 ;  /* 0x00000000ff00723e */ /* 0x000fca00020006ff */
[----:B------:R-:W-:-:S05]  /*c850*/  HADD2.F32 R0, -RZ, R0.H0_H0 ;  /* 0x20000000ff007230 */ /* 0x000fca0000004100 */
[----:B------:R-:W-:-:S04]  /*c860*/  FMUL R0, R0, UR25 ;  /* 0x0000001900007c20 */ /* 0x000fc80008400000 */
[----:B--2---:R-:W-:-:S05]  /*c870*/  FFMA R0, R2, UR24, R0 ;  /* 0x0000001802007c23 */ /* 0x004fca0008000000 */
[----:B0-----:R-:W-:-:S05]  /*c880*/  F2FP.SATFINITE.E4M3.F32.PACK_AB_MERGE_C R3, RZ, R0, RZ ;  /* 0x00000000ff03723e */ /* 0x001fca00048070ff */
[----:B------:R0:W-:Y:S01]  /*c890*/  STG.E.U8 desc[UR22][R26.64+0xf9], R3 ;  /* 0x0000f9031a007986 */ /* 0x0001e2000c101116 */
[----:B------:R-:W-:Y:S05]  /*c8a0*/  BRA `(.L_x_298) ;  /* 0x0000002000807947 */ /* 0x000fea0003800000 */
.L_x_41:
[C---:B------:R-:W-:Y:S01]  /*c8b0*/  ISETP.GE.AND P1, PT, R39.reuse, 0x1, PT ;  /* 0x000000012700780c */ /* 0x040fe20003f26270 */
[----:B------:R-:W-:Y:S01]  /*c8c0*/  FMUL R226, R226, UR24 ;  /* 0x00000018e2e27c20 */ /* 0x000fe20008400000 */
[----:B------:R-:W2:Y:S01]  /*c8d0*/  LDL.LU R227, [R1+0x10] ;  /* 0x0000100001e37983 */ /* 0x000ea20000300800 */
[----:B------:R-:W-:Y:S01]  /*c8e0*/  ISETP.GE.AND P0, PT, R39, 0x9, PT ;  /* 0x000000092700780c */ /* 0x000fe20003f06270 */
[----:B------:R-:W-:Y:S01]  /*c8f0*/  FMUL R225, R225, UR24 ;  /* 0x00000018e1e17c20 */ /* 0x000fe20008400000 */
[C---:B------:R-:W-:Y:S02]  /*c900*/  ISETP.LT.OR P4, PT, R34.reuse, 0x1, !P1 ;  /* 0x000000012200780c */ /* 0x040fe40004f81670 */
[C---:B------:R-:W-:Y:S02]  /*c910*/  ISETP.LT.OR P5, PT, R34.reuse, 0x2, !P1 ;  /* 0x000000022200780c */ /* 0x040fe40004fa1670 */
[----:B------:R-:W-:Y:S02]  /*c920*/  F2FP.SATFINITE.E4M3.F32.PACK_AB_MERGE_C R29, RZ, R226, RZ ;  /* 0x000000e2ff1d723e */ /* 0x000fe400048070ff */
[----:B------:R-:W-:Y:S01]  /*c930*/  ISETP.LT.OR P3, PT, R34, 0x1, !P0 ;  /* 0x000000012200780c */ /* 0x000fe20004761670 */
[----:B------:R-:W-:Y:S01]  /*c940*/  FMUL R224, R224, UR24 ;  /* 0x00000018e0e07c20 */ /* 0x000fe20008400000 */
[----:B------:R-:W-:Y:S01]  /*c950*/  ISETP.LT.OR P6, PT, R34, 0xa, !P1 ;  /* 0x0000000a2200780c */ /* 0x000fe20004fc1670 */
[----:B------:R-:W-:Y:S01]  /*c960*/  FMUL R223, R223, UR24 ;  /* 0x00000018dfdf7c20 */ /* 0x000fe20008400000 */
[----:B------:R-:W-:Y:S01]  /*c970*/  F2FP.SATFINITE.E4M3.F32.PACK_AB_MERGE_C R225, RZ, R225, RZ ;  /* 0x000000e1ffe1723e */ /* 0x000fe200048070ff */
[----:B------:R-:W-:Y:S01]  /*c980*/  FMUL R221, R221, UR24 ;  /* 0x00000018dddd7c20 */ /* 0x000fe20008400000 */
[----:B------:R-:W-:Y:S01]  /*c990*/  FMUL R222, R222, UR24 ;  /* 0x00000018dede7c20 */ /* 0x000fe20008400000 */
[----:B------:R0:W-:Y:S01]  /*c9a0*/  @!P4 STG.E.U8 desc[UR22][R24.64], R29 ;  /* 0x0000001d1800c986 */ /* 0x0001e2000c101116 */
[----:B------:R-:W-:-:S02]  /*c9b0*/  ISETP.LT.OR P4, PT, R34, 0x2, !P0 ;  /* 0x000000022200780c */ /* 0x000fc40004781670 */
[----:B------:R-:W-:Y:S01]  /*c9c0*/  F2FP.SATFINITE.E4M3.F32.PACK_AB_MERGE_C R31, RZ, R224, RZ ;  /* 0x000000e0ff1f723e */ /* 0x000fe200048070ff */
[----:B------:R3:W-:Y:S01]  /*c9d0*/  @!P5 STG.E.U8 desc[UR22][R24.64+0x1], R225 ;  /* 0x000001e11800d986 */ /* 0x0007e2000c101116 */
[----:B------:R-:W-:Y:S02]  /*c9e0*/  ISETP.LT.OR P5, PT, R34, 0x9, !P1 ;  /* 0x000000092200780c */ /* 0x000fe40004fa1670 */
[----:B------:R-:W-:Y:S01]  /*c9f0*/  F2FP.SATFINITE.E4M3.F32.PACK_AB_MERGE_C R223, RZ, R223, RZ ;  /* 0x000000dfffdf723e */ /* 0x000fe200048070ff */
[----:B------:R-:W-:Y:S01]  /*ca00*/  FMUL R220, R220, UR24 ;  /* 0x00000018dcdc7c20 */ /* 0x000fe20008400000 */
[----:B------:R-:W-:Y:S01]  /*ca10*/  F2FP.SATFINITE.E4M3.F32.PACK_AB_MERGE_C R221, RZ, R221, RZ ;  /* 0x000000ddffdd723e */ /* 0x000fe200048070ff */
[----:B------:R-:W-:Y:S01]  /*ca20*/  @!P3 STG.E.U8 desc[UR22][R26.64], R31 ;  /* 0x0000001f1a00b986 */ /* 0x000fe2000c101116 */
[----:B------:R-:W-:-:S03]  /*ca30*/  ISETP.LT.OR P3, PT, R34, 0x9, !P0 ;  /* 0x000000092200780c */ /* 0x000fc60004761670 */
[----:B------:R-:W-:Y:S01]  /*ca40*/  @!P4 STG.E.U8 desc[UR22][R26.64+0x1], R223 ;  /* 0x000001df1a00c986 */ /* 0x000fe2000c101116 */
[----:B------:R-:W-:-:S03]  /*ca50*/  ISETP.LT.OR P4, PT, R34, 0xa, !P0 ;  /* 0x0000000a2200780c */ /* 0x000fc60004781670 */
[----:B------:R-:W-:Y:S01]  /*ca60*/  @!P6 STG.E.U8 desc[UR22][R24.64+0x9], R221 ;  /* 0x000009dd1800e986 */ /* 0x000fe2000c101116 */
[C---:B------:R-:W-:Y:S01]  /*ca70*/  ISETP.LT.OR P6, PT, R34.reuse, 0x12, !P1 ;  /* 0x000000122200780c */ /* 0x040fe20004fc1670 */
[----:B------:R-:W-:Y:S01]  /*ca80*/  FMUL R219, R219, UR24 ;  /* 0x00000018dbdb7c20 */ /* 0x000fe20008400000 */
[----:B0-----:R-:W-:Y:S01]  /*ca90*/  F2FP.SATFINITE.E4M3.F32.PACK_AB_MERGE_C R29, RZ, R222, RZ ;  /* 0x000000deff1d723e */ /* 0x001fe200048070ff */
[----:B------:R-:W-:Y:S01]  /*caa0*/  FMUL R217, R217, UR24 ;  /* 0x00000018d9d97c20 */ /* 0x000fe20008400000 */
[----:B------:R-:W4:Y:S01]  /*cab0*/  LDL.LU R226, [R1+0xc] ;  /* 0x00000c0001e27983 */ /* 0x000f220000300800 */
[----:B------:R-:W-:Y:S02]  /*cac0*/  F2FP.SATFINITE.E4M3.F32.PACK_AB_MERGE_C R33, RZ, R220, RZ ;  /* 0x000000dcff21723e */ /* 0x000fe400048070ff */
[----:B------:R-:W-:Y:S01]  /*cad0*/  F2FP.SATFINITE.E4M3.F32.PACK_AB_MERGE_C R219, RZ, R219, RZ ;  /* 0x000000dbffdb723e */ /* 0x000fe200048070ff */
[----:B------:R0:W-:Y:S01]  /*cae0*/  @!P5 STG.E.U8 desc[UR22][R24.64+0x8], R29 ;  /* 0x0000081d1800d986 */ /* 0x0001e2000c101116 */
[----:B------:R-:W-:-:S02]  /*caf0*/  ISETP.LT.OR P5, PT, R34, 0x11, !P1 ;  /* 0x000000112200780c */ /* 0x000fc40004fa1670 */
[----:B------:R-:W-:Y:S01]  /*cb00*/  F2FP.SATFINITE.E4M3.F32.PACK_AB_MERGE_C R217, RZ, R217, RZ ;  /* 0x000000d9ffd9723e */ /* 0x000fe200048070ff */
[----:B---3--:R-:W3:Y:S01]  /*cb10*/  LDL.LU R225, [R1+0x8] ;  /* 0x0000080001e17983 */ /* 0x008ee20000300800 */
[----:B------:R-:W-:-:S03]  /*cb20*/  FMUL R218, R218, UR24 ;  /* 0x00000018dada7c20 */ /* 0x000fc60008400000 */
[----:B------:R-:W4:Y:S04]  /*cb30*/  LDL.LU R224, [R1+0x4] ;  /* 0x0000040001e07983 */ /* 0x000f280000300800 */
[----:B------:R-:W3:Y:S01]  /*cb40*/  LDL.LU R222, [R1] ;  /* 0x0000000001de7983 */ /* 0x000ee20000300800 */
[----:B0-----:R-:W-:Y:S01]  /*cb50*/  F2FP.SATFINITE.E4M3.F32.PACK_AB_MERGE_C R29, RZ, R218, RZ ;  /* 0x000000daff1d723e */ /* 0x001fe200048070ff */
[----:B------:R-:W-:Y:S01]  /*cb60*/  FMUL R216, R216, UR24 ;  /* 0x00000018d8d87c20 */ /* 0x000fe20008400000 */
[----:B------:R-:W-:Y:S01]  /*cb70*/  FMUL R215, R215, UR24 ;  /* 0x00000018d7d77c20 */ /* 0x000fe20008400000 */
[----:B------:R0:W-:Y:S01]  /*cb80*/  @!P3 STG.E.U8 desc[UR22][R26.64+0x8], R33 ;  /* 0x000008211a00b986 */ /* 0x0001e2000c101116 */
[C---:B------:R-:W-:Y:S01]  /*cb90*/  ISETP.LT.OR P3, PT, R34.reuse, 0x11, !P0 ;  /* 0x000000112200780c */ /* 0x040fe20004761670 */
[----:B------:R-:W-:Y:S01]  /*cba0*/  FMUL R213, R213, UR24 ;  /* 0x00000018d5d57c20 */ /* 0x000fe20008400000 */
[----:B------:R-:W-:Y:S01]  /*cbb0*/  F2FP.SATFINITE.E4M3.F32.PACK_AB_MERGE_C R31, RZ, R216, RZ ;  /* 0x000000d8ff1f723e */ /* 0x000fe200048070ff */
[----:B------:R-:W-:Y:S01]  /*cbc0*/  @!P4 STG.E.U8 desc[UR22][R26.64+0x9], R219 ;  /* 0x000009db1a00c986 */ /* 0x000fe2000c101116 */
[----:B------:R-:W-:Y:S01]  /*cbd0*/  ISETP.LT.OR P4, PT, R34, 0x12, !P0 ;  /* 0x000000122200780c */ /* 0x000fe20004781670 */
[----:B------:R-:W-:Y:S01]  /*cbe0*/  FMUL R214, R214, UR24 ;  /* 0x00000018d6d67c20 */ /* 0x000fe20008400000 */
[----:B------:R-:W-:Y:S01]  /*cbf0*/  F2FP.SATFINITE.E4M3.F32.PACK_AB_MERGE_C R215, RZ, R215, RZ ;  /* 0x000000d7ffd7723e */ /* 0x000fe200048070ff */
[----:B------:R-:W-:Y:S01]  /*cc00*/  @!P6 STG.E.U8 desc[UR22][R24.64+0x11], R217 ;  /* 0x000011d91800e986 */ /* 0x000fe2000c101116 */
[----:B------:R-:W-:Y:S01]  /*cc10*/  ISETP.LT.OR P6, PT, R34, 0x1a, !P1 ;  /* 0x0000001a2200780c */ /* 0x000fe20004fc1670 */
[----:B------:R-:W-:Y:S01]  /*cc20*/  FMUL R212, R212, UR24 ;  /* 0x00000018d4d47c20 */ /* 0x000fe20008400000 */
[----:B------:R-:W-:Y:S01]  /*cc30*/  F2FP.SATFINITE.E4M3.F32.PACK_AB_MERGE_C R213, RZ, R213, RZ ;  /* 0x000000d5ffd5723e */ /* 0x000fe200048070ff */
[----:B------:R1:W-:Y:S01]  /*cc40*/  @!P5 STG.E.U8 desc[UR22][R24.64+0x10], R29 ;  /* 0x0000101d1800d986 */ /* 0x0003e2000c101116 */
[C---:B------:R-:W-:Y:S01]  /*cc50*/  ISETP.LT.OR P5, PT, R34.reuse, 0x19, !P1 ;  /* 0x000000192200780c */ /* 0x040fe20004fa1670 */
[----:B------:R-:W-:Y:S01]  /*cc60*/  FMUL R211, R211, UR24 ;  /* 0x00000018d3d37c20 */ /* 0x000fe20008400000 */
[----:B------:R-:W-:Y:S01]  /*cc70*/  FMUL R209, R209, UR24 ;  /* 0x00000018d1d17c20 */ /* 0x000fe20008400000 */
[----:B------:R1:W-:Y:S01]  /*cc80*/  @!P3 STG.E.U8 desc[UR22][R26.64+0x10], R31 ;  /* 0x0000101f1a00b986 */ /* 0x0003e2000c101116 */
[----:B------:R-:W-:Y:S01]  /*cc90*/  ISETP.LT.OR P3, PT, R34, 0x19, !P0 ;  /* 0x000000192200780c */ /* 0x000fe20004761670 */
[----:B------:R-:W-:Y:S01]  /*cca0*/  FMUL R210, R210, UR24 ;  /* 0x00000018d2d27c20 */ /* 0x000fe20008400000 */
[----:B0-----:R-:W-:Y:S01]  /*ccb0*/  F2FP.SATFINITE.E4M3.F32.PACK_AB_MERGE_C R33, RZ, R212, RZ ;  /* 0x000000d4ff21723e */ /* 0x001fe200048070ff */
[----:B------:R-:W-:Y:S01]  /*ccc0*/  @!P4 STG.E.U8 desc[UR22][R26.64+0x11], R215 ;  /* 0x000011d71a00c986 */ /* 0x000fe2000c101116 */
[----:B------:R-:W-:Y:S01]  /*ccd0*/  ISETP.LT.OR P4, PT, R34, 0x1a, !P0 ;  /* 0x0000001a2200780c */ /* 0x000fe20004781670 */
[----:B------:R-:W-:Y:S01]  /*cce0*/  FMUL R208, R208, UR24 ;  /* 0x00000018d0d07c20 */ /* 0x000fe20008400000 */
[----:B------:R-:W-:Y:S01]  /*ccf0*/  F2FP.SATFINITE.E4M3.F32.PACK_AB_MERGE_C R211, RZ, R211, RZ ;  /* 0x000000d3ffd3723e */ /* 0x000fe200048070ff */
[----:B------:R-:W-:Y:S01]  /*cd00*/  @!P6 STG.E.U8 desc[UR22][R24.64+0x19], R213 ;  /* 0x000019d51800e986 */ /* 0x000fe2000c101116 */
[----:B------:R-:W-:Y:S01]  /*cd10*/  ISETP.LT.OR P6, PT, R34, 0x22, !P1 ;  /* 0x000000222200780c */ /* 0x000fe20004fc1670 */
[----:B------:R-:W-:Y:S01]  /*cd20*/  FMUL R207, R207, UR24 ;  /* 0x00000018cfcf7c20 */ /* 0x000fe20008400000 */
[----:B-1----:R-:W-:Y:S01]  /*cd30*/  F2FP.SATFINITE.E4M3.F32.PACK_AB_MERGE_C R29, RZ, R214, RZ ;  /* 0x000000d6ff1d723e */ /* 0x002fe200048070ff */
[----:B------:R-:W-:Y:S01]  /*cd40*/  FMUL R205, R205, UR24 ;  /* 0x00000018cdcd7c20 */ /* 0x000fe20008400000 */
[----:B------:R-:W-:Y:S01]  /*cd50*/  F2FP.SATFINITE.E4M3.F32.PACK_AB_MERGE_C R209, RZ, R209, RZ ;  /* 0x000000d1ffd1723e */ /* 0x000fe200048070ff */
[----:B------:R-:W-:Y:S01]  /*cd60*/  FMUL R206, R206, UR24 ;  /* 0x00000018cece7c20 */ /* 0x000fe20008400000 */
[----:B------:R-:W-:Y:S01]  /*cd70*/  F2FP.SATFINITE.E4M3.F32.PACK_AB_MERGE_C R31, RZ, R208, RZ ;  /* 0x000000d0ff1f723e */ /* 0x000fe200048070ff */
[----:B------:R0:W-:Y:S01]  /*cd80*/  @!P5 STG.E.U8 desc[UR22][R24.64+0x18], R29 ;  /* 0x0000181d1800d986 */ /* 0x0001e2000c101116 */
[----:B------:R-:W-:Y:S01]  /*cd90*/  ISETP.LT.OR P5, PT, R34, 0x21, !P1 ;  /* 0x000000212200780c */ /* 0x000fe20004fa1670 */
[----:B------:R-:W-:Y:S01]  /*cda0*/  FMUL R204, R204, UR24 ;  /* 0x00000018cccc7c20 */ /* 0x000fe20008400000 */
[----:B------:R-:W-:Y:S01]  /*cdb0*/  F2FP.SATFINITE.E4M3.F32.PACK_AB_MERGE_C R207, RZ, R207, RZ ;  /* 0x000000cfffcf723e */ /* 0x000fe200048070ff */
[----:B------:R1:W-:Y:S01]  /*cdc0*/  @!P3 STG.E.U8 desc[UR22][R26.64+0x18], R33 ;  /* 0x000018211a00b986 */ /* 0x0003e2000c101116 */
[C---:B------:R-:W-:Y:S01]  /*cdd0*/  ISETP.LT.OR P3, PT, R34.reuse, 0x21, !P0 ;  /* 0x000000212200780c */ /* 0x040fe20004761670 */
[----:B------:R-:W-:Y:S01]  /*cde0*/  FMUL R203, R203, UR24 ;  /* 0x00000018cbcb7c20 */ /* 0x000fe20008400000 */
[----:B------:R-:W-:Y:S01]  /*cdf0*/  F2FP.SATFINITE.E4M3.F32.PACK_AB_MERGE_C R205, RZ, R205, RZ ;  /* 0x000000cdffcd723e */ /* 0x000fe200048070ff */
[----:B------:R-:W-:Y:S01]  /*ce00*/  @!P4 STG.E.U8 desc[UR22][R26.64+0x19], R211 ;  /* 0x000019d31a00c986 */ /* 0x000fe2000c101116 */
[C---:B------:R-:W-:Y:S01]  /*ce10*/  ISETP.LT.OR P4, PT, R34.reuse, 0x22, !P0 ;  /* 0x000000222200780c */ /* 0x040fe20004781670 */
[----:B------:R-:W-:Y:S01]  /*ce20*/  FMUL R201, R201, UR24 ;  /* 0x00000018c9c97c20 */ /* 0x000fe20008400000 */
[----:B------:R-:W-:Y:S01]  /*ce30*/  F2FP.SATFINITE.E4M3.F32.PACK_AB_MERGE_C R203, RZ, R203, RZ ;  /* 0x000000cbffcb723e */ /* 0x000fe200048070ff */
[----:B------:R-:W-:Y:S01]  /*ce40*/  @!P6 STG.E.U8 desc[UR22][R24.64+0x21], R209 ;  /* 0x000021d11800e986 */ /* 0x000fe2000c101116 */
[----:B------:R-:W-:Y:S01]  /*ce50*/  ISETP.LT.OR P6, PT, R34, 0x2a, !P1 ;  /* 0x0000002a2200780c */ /* 0x000fe20004fc1670 */
[----:B------:R-:W-:Y:S01]  /*ce60*/  FMUL R202, R202, UR24 ;  /* 0x00000018caca7c20 */ /* 0x000fe20008400000 */
[----:B0-----:R-:W-:Y:S01]  /*ce70*/  F2FP.SATFINITE.E4M3.F32.PACK_AB_MERGE_C R29, RZ, R210, RZ ;  /* 0x000000d2ff1d723e */ /* 0x001fe200048070ff */
[----:B------:R-:W-:Y:S01]  /*ce80*/  FMUL R200, R200, UR24 ;  /* 0x00000018c8c87c20 */ /* 0x000fe20008400000 */
[----:B-1----:R-:W-:Y:S01]  /*ce90*/  F2FP.SATFINITE.E4M3.F32.PACK_AB_MERGE_C R33, RZ, R204, RZ ;  /* 0x000000ccff21723e */ /* 0x002fe200048070ff */
[----:B------:R-:W-:Y:S01]  /*cea0*/  FMUL R199, R199, UR24 ;  /* 0x00000018c7c77c20 */ /* 0x000fe20008400000 */
[----:B------:R-:W-:Y:S01]  /*ceb0*/  F2FP.SATFINITE.E4M3.F32.PACK_AB_MERGE_C R201, RZ, R201, RZ ;  /* 0x000000c9ffc9723e */ /* 0x000fe200048070ff */
[----:B------:R0:W-:Y:S01]  /*cec0*/  @!P5 STG.E.U8 desc[UR22][R24.64+0x20], R29 ;  /* 0x0000201d1800d986 */ /* 0x0001e2000c101116 */
[C---:B------:R-:W-:Y:S01]  /*ced0*/  ISETP.LT.OR P5, PT, R34.reuse, 0x29, !P1 ;  /* 0x000000292200780c */ /* 0x040fe20004fa1670 */
[----:B------:R-:W-:Y:S01]  /*cee0*/  FMUL R197, R197, UR24 ;  /* 0x00000018c5c57c20 */ /* 0x000fe20008400000 */
[----:B------:R-:W-:Y:S01]  /*cef0*/  F2FP.SATFINITE.E4M3.F32.PACK_AB_MERGE_C R199, RZ, R199, RZ ;  /* 0x000000c7ffc7723e */ /* 0x000fe200048070ff */
[----:B------:R1:W-:Y:S01]  /*cf00*/  @!P3 STG.E.U8 desc[UR22][R26.64+0x20], R31 ;  /* 0x0000201f1a00b986 */ /* 0x0003e2000c101116 */
[----:B------:R-:W-:Y:S01]  /*cf10*/  ISETP.LT.OR P3, PT, R34, 0x29, !P0 ;  /* 0x000000292200780c */ /* 0x000fe20004761670 */
[----:B------:R-:W-:Y:S01]  /*cf20*/  FMUL R198, R198, UR24 ;  /* 0x00000018c6c67c20 */ /* 0x000fe20008400000 */
[----:B------:R-:W-:Y:S01]  /*cf30*/  F2FP.SATFINITE.E4M3.F32.PACK_AB_MERGE_C R197, RZ, R197, RZ ;  /* 0x000000c5ffc5723e */ /* 0x000fe200048070ff */
[----:B------:R-:W-:Y:S01]  /*cf40*/  @!P4 STG.E.U8 desc[UR22][R26.64+0x21], R207 ;  /* 0x000021cf1a00c986 */ /* 0x000fe2000c101116 */
[----:B------:R-:W-:Y:S01]  /*cf50*/  ISETP.LT.OR P4, PT, R34, 0x2a, !P0 ;  /* 0x0000002a2200780c */ /* 0x000fe20004781670 */
[----:B------:R-:W-:Y:S01]  /*cf60*/  FMUL R196, R196, UR24 ;  /* 0x00000018c4c47c20 */ /* 0x000fe20008400000 */
[----:B------:R-:W-:Y:S01]  /*cf70*/  FMUL R195, R195, UR24 ;  /* 0x00000018c3c37c20 */ /* 0x000fe20008400000 */
        /* <DEDUP_REMOVED lines=27> */
[----:B------:R-:W-:Y:S01]  /*d130*/  FMUL R186, R186, UR24 ;  /* 0x00000018baba7c20 */ /* 0x000fe20008400000 */
        /* <DEDUP_REMOVED lines=154> */
[----:B-----5:R-:W-:Y:S01]  /*dae0*/  FMUL R5, R5, UR24 ;  /* 0x0000001805057c20 */ /* 0x020fe20008400000 */
[----:B0-----:R-:W-:Y:S01]  /*daf0*/  F2FP.SATFINITE.E4M3.F32.PACK_AB_MERGE_C R29, RZ, R170, RZ ;  /* 0x000000aaff1d723e */ /* 0x001fe200048070ff */
[----:B------:R-:W-:Y:S01]  /*db00*/  FMUL R0, R0, UR24 ;  /* 0x0000001800007c20 */ /* 0x000fe20008400000 */
[----:B-1----:R-:W-:Y:S01]  /*db10*/  F2FP.SATFINITE.E4M3.F32.PACK_AB_MERGE_C R33, RZ, R164, RZ ;  /* 0x000000a4ff21723e */ /* 0x002fe200048070ff */
[----:B------:R-:W-:Y:S01]  /*db20*/  FMUL R6, R6, UR24 ;  /* 0x0000001806067c20 */ /* 0x000fe20008400000 */
[----:B------:R-:W-:Y:S01]  /*db30*/  F2FP.SATFINITE.E4M3.F32.PACK_AB_MERGE_C R7, RZ, R7, RZ ;  /* 0x00000007ff07723e */ /* 0x000fe200048070ff */
[----:B------:R0:W-:Y:S01]  /*db40*/  @!P5 STG.E.U8 desc[UR22][R24.64+0x70], R29 ;  /* 0x0000701d1800d986 */ /* 0x0001e2000c101116 */
[----:B------:R-:W-:Y:S01]  /*db50*/  ISETP.LT.OR P5, PT, R34, 0x79, !P1 ;  /* 0x000000792200780c */ /* 0x000fe20004fa1670 */
[----:B------:R-:W-:Y:S01]  /*db60*/  FMUL R2, R2, UR24 ;  /* 0x0000001802027c20 */ /* 0x000fe20008400000 */
[----:B------:R-:W-:Y:S01]  /*db70*/  F2FP.SATFINITE.E4M3.F32.PACK_AB_MERGE_C R5, RZ, R5, RZ ;  /* 0x00000005ff05723e */ /* 0x000fe200048070ff */
[----:B------:R1:W-:Y:S01]  /*db80*/  @!P3 STG.E.U8 desc[UR22][R26.64+0x70], R31 ;  /* 0x0000701f1a00b986 */ /* 0x0003e2000c101116 */
[----:B------:R-:W-:Y:S01]  /*db90*/  ISETP.LT.OR P3, PT, R34, 0x79, !P0 ;  /* 0x000000792200780c */ /* 0x000fe20004761670 */
[----:B------:R-:W-:Y:S01]  /*dba0*/  FMUL R3, R3, UR24 ;  /* 0x0000001803037c20 */ /* 0x000fe20008400000 */
[----:B------:R-:W-:Y:S01]  /*dbb0*/  FMUL R4, R4, UR24 ;  /* 0x0000001804047c20 */ /* 0x000fe20008400000 */
[----:B------:R-:W-:Y:S01]  /*dbc0*/  @!P4 STG.E.U8 desc[UR22][R26.64+0x71], R167 ;  /* 0x000071a71a00c986 */ /* 0x000fe2000c101116 */
[----:B------:R-:W-:-:S03]  /*dbd0*/  ISETP.LT.OR P4, PT, R34, 0x7a, !P0 ;  /* 0x0000007a2200780c */ /* 0x000fc60004781670 */
[----:B------:R-:W-:Y:S01]  /*dbe0*/  @!P6 STG.E.U8 desc[UR22][R24.64+0x79], R165 ;  /* 0x000079a51800e986 */ /* 0x000fe2000c101116 */
[----:B------:R-:W-:Y:S02]  /*dbf0*/  ISETP.LT.OR P6, PT, R34, 0x82, !P1 ;  /* 0x000000822200780c */ /* 0x000fe40004fc1670 */
[----:B0-----:R-:W-:Y:S01]  /*dc00*/  F2FP.SATFINITE.E4M3.F32.PACK_AB_MERGE_C R29, RZ, R166, RZ ;  /* 0x000000a6ff1d723e */ /* 0x001fe200048070ff */
[----:B------:R-:W4:Y:S01]  /*dc10*/  LDL.LU R220, [R1+0x14] ;  /* 0x0000140001dc7983 */ /* 0x000f220000300800 */
[----:B-1----:R-:W-:-:S03]  /*dc20*/  F2FP.SATFINITE.E4M3.F32.PACK_AB_MERGE_C R31, RZ, R160, RZ ;  /* 0x000000a0ff1f723e */ /* 0x002fc600048070ff */
[----:B------:R0:W-:Y:S01]  /*dc30*/  @!P5 STG.E.U8 desc[UR22][R24.64+0x78], R29 ;  /* 0x0000781d1800d986 */ /* 0x0001e2000c101116 */
[----:B------:R-:W-:-:S03]  /*dc40*/  ISETP.LT.OR P5, PT, R34, 0x81, !P1 ;  /* 0x000000812200780c */ /* 0x000fc60004fa1670 */
[----:B------:R1:W-:Y:S01]  /*dc50*/  @!P3 STG.E.U8 desc[UR22][R26.64+0x78], R33 ;  /* 0x000078211a00b986 */ /* 0x0003e2000c101116 */
[----:B------:R-:W-:-:S03]  /*dc60*/  ISETP.LT.OR P3, PT, R34, 0x81, !P0 ;  /* 0x000000812200780c */ /* 0x000fc60004761670 */
        /* <DEDUP_REMOVED lines=26> */
[----:B0-----:R-:W-:Y:S02]  /*de10*/  F2FP.SATFINITE.E4M3.F32.PACK_AB_MERGE_C R29, RZ, R154, RZ ;  /* 0x0000009aff1d723e */ /* 0x001fe400048070ff */
[----:B-1----:R-:W-:-:S03]  /*de20*/  F2FP.SATFINITE.E4M3.F32.PACK_AB_MERGE_C R33, RZ, R20, RZ ;  /* 0x00000014ff21723e */ /* 0x002fc600048070ff */
[----:B------:R0:W-:Y:S01]  /*de30*/  @!P5 STG.E.U8 desc[UR22][R24.64+0x90], R29 ;  /* 0x0000901d1800d986 */ /* 0x0001e2000c101116 */
[----:B------:R-:W-:-:S03]  /*de40*/  ISETP.LT.OR P5, PT, R34, 0x99, !P1 ;  /* 0x000000992200780c */ /* 0x000fc60004fa1670 */
[----:B------:R-:W-:Y:S01]  /*de50*/  @!P3 STG.E.U8 desc[UR22][R26.64+0x90], R31 ;  /* 0x0000901f1a00b986 */ /* 0x000fe2000c101116 */
[----:B------:R-:W-:-:S03]  /*de60*/  ISETP.LT.OR P3, PT, R34, 0x99, !P0 ;  /* 0x000000992200780c */ /* 0x000fc60004761670 */
[----:B------:R1:W-:Y:S01]  /*de70*/  @!P4 STG.E.U8 desc[UR22][R26.64+0x91], R23 ;  /* 0x000091171a00c986 */ /* 0x0003e2000c101116 */
[----:B------:R-:W-:-:S03]  /*de80*/  ISETP.LT.OR P4, PT, R34, 0x9a, !P0 ;  /* 0x0000009a2200780c */ /* 0x000fc60004781670 */
[----:B------:R2:W-:Y:S01]  /*de90*/  @!P6 STG.E.U8 desc[UR22][R24.64+0x99], R21 ;  /* 0x000099151800e986 */ /* 0x0005e2000c101116 */
[----:B------:R-:W-:Y:S02]  /*dea0*/  ISETP.LT.OR P6, PT, R34, 0xa2, !P1 ;  /* 0x000000a22200780c */ /* 0x000fe40004fc1670 */
[----:B0-----:R-:W-:-:S05]  /*deb0*/  F2FP.SATFINITE.E4M3.F32.PACK_AB_MERGE_C R29, RZ, R22, RZ ;  /* 0x00000016ff1d723e */ /* 0x001fca00048070ff */
[----:B------:R-:W-:Y:S01]  /*dec0*/  @!P5 STG.E.U8 desc[UR22][R24.64+0x98], R29 ;  /* 0x0000981d1800d986 */ /* 0x000fe2000c101116 */
[C---:B------:R-:W-:Y:S02]  /*ded0*/  ISETP.LT.OR P5, PT, R34.reuse, 0xa1, !P1 ;  /* 0x000000a12200780c */ /* 0x040fe40004fa1670 */
[----:B-1----:R-:W-:Y:S01]  /*dee0*/  F2FP.SATFINITE.E4M3.F32.PACK_AB_MERGE_C R23, RZ, R18, RZ ;  /* 0x00000012ff17723e */ /* 0x002fe200048070ff */
[----:B------:R-:W-:Y:S01]  /*def0*/  @!P3 STG.E.U8 desc[UR22][R26.64+0x98], R33 ;  /* 0x000098211a00b986 */ /* 0x000fe2000c101116 */
[C---:B------:R-:W-:Y:S02]  /*df00*/  ISETP.LT.OR P3, PT, R34.reuse, 0xa1, !P0 ;  /* 0x000000a12200780c */ /* 0x040fe40004761670 */
[----:B--2---:R-:W-:Y:S01]  /*df10*/  F2FP.SATFINITE.E4M3.F32.PACK_AB_MERGE_C R21, RZ, R16, RZ ;  /* 0x00000010ff15723e */ /* 0x004fe200048070ff */
[----:B------:R0:W-:Y:S01]  /*df20*/  @!P4 STG.E.U8 desc[UR22][R26.64+0x99], R19 ;  /* 0x000099131a00c986 */ /* 0x0001e2000c101116 */
[----:B------:R-:W-:-:S03]  /*df30*/  ISETP.LT.OR P4, PT, R34, 0xa2, !P0 ;  /* 0x000000a22200780c */ /* 0x000fc60004781670 */
[----:B------:R1:W-:Y:S01]  /*df40*/  @!P6 STG.E.U8 desc[UR22][R24.64+0xa1], R17 ;  /* 0x0000a1111800e986 */ /* 0x0003e2000c101116 */
[----:B------:R-:W-:-:S03]  /*df50*/  ISETP.LT.OR P6, PT, R34, 0xaa, !P1 ;  /* 0x000000aa2200780c */ /* 0x000fc60004fc1670 */
[----:B------:R-:W-:Y:S01]  /*df60*/  @!P5 STG.E.U8 desc[UR22][R24.64+0xa0], R23 ;  /* 0x0000a0171800d986 */ /* 0x000fe2000c101116 */
[----:B------:R-:W-:-:S03]  /*df70*/  ISETP.LT.OR P5, PT, R34, 0xa9, !P1 ;  /* 0x000000a92200780c */ /* 0x000fc60004fa1670 */
[----:B------:R-:W-:Y:S01]  /*df80*/  @!P3 STG.E.U8 desc[UR22][R26.64+0xa0], R21 ;  /* 0x0000a0151a00b986 */ /* 0x000fe2000c101116 */
[C---:B------:R-:W-:Y:S02]  /*df90*/  ISETP.LT.OR P3, PT, R34.reuse, 0xa9, !P0 ;  /* 0x000000a92200780c */ /* 0x040fe40004761670 */
[----:B0-----:R-:W-:Y:S01]  /*dfa0*/  F2FP.SATFINITE.E4M3.F32.PACK_AB_MERGE_C R19, RZ, R14, RZ ;  /* 0x0000000eff13723e */ /* 0x001fe200048070ff */
[----:B------:R0:W-:Y:S01]  /*dfb0*/  @!P4 STG.E.U8 desc[UR22][R26.64+0xa1], R15 ;  /* 0x0000a10f1a00c986 */ /* 0x0001e2000c101116 */
[C---:B------:R-:W-:Y:S02]  /*dfc0*/  ISETP.LT.OR P4, PT, R34.reuse, 0xaa, !P0 ;  /* 0x000000aa2200780c */ /* 0x040fe40004781670 */
[----:B-1----:R-:W-:Y:S01]  /*dfd0*/  F2FP.SATFINITE.E4M3.F32.PACK_AB_MERGE_C R17, RZ, R12, RZ ;  /* 0x0000000cff11723e */ /* 0x002fe200048070ff */
        /* <DEDUP_REMOVED lines=15> */
[----:B0-----:R-:W-:Y:S02]  /*e0d0*/  F2FP.SATFINITE.E4M3.F32.PACK_AB_MERGE_C R11, RZ, R6, RZ ;  /* 0x00000006ff0b723e */ /* 0x001fe400048070ff */
[C---:B------:R-:W-:Y:S01]  /*e0e0*/  ISETP.LT.OR P3, PT, R34.reuse, 0xb9, !P0 ;  /* 0x000000b92200780c */ /* 0x040fe20004761670 */
[----:B------:R0:W-:Y:S01]  /*e0f0*/  @!P4 STG.E.U8 desc[UR22][R26.64+0xb1], R7 ;  /* 0x0000b1071a00c986 */ /* 0x0001e2000c101116 */
[----:B-1----:R-:W-:Y:S02]  /*e100*/  F2FP.SATFINITE.E4M3.F32.PACK_AB_MERGE_C R9, RZ, R4, RZ ;  /* 0x00000004ff09723e */ /* 0x002fe400048070ff */
[C---:B------:R-:W-:Y:S01]  /*e110*/  ISETP.LT.OR P4, PT, R34.reuse, 0xba, !P0 ;  /* 0x000000ba2200780c */ /* 0x040fe20004781670 */
[----:B------:R1:W-:Y:S04]  /*e120*/  @!P6 STG.E.U8 desc[UR22][R24.64+0xb9], R5 ;  /* 0x0000b9051800e986 */ /* 0x0003e8000c101116 */
[----:B------:R2:W-:Y:S01]  /*e130*/  @!P5 STG.E.U8 desc[UR22][R24.64+0xb8], R11 ;  /* 0x0000b80b1800d986 */ /* 0x0005e2000c101116 */
[----:B------:R-:W-:Y:S01]  /*e140*/  FMUL R4, R227, UR24 ;  /* 0x00000018e3047c20 */ /* 0x000fe20008400000 */
[----:B------:R-:W-:-:S02]  /*e150*/  ISETP.LT.OR P5, PT, R34, 0xc1, !P1 ;  /* 0x000000c12200780c */ /* 0x000fc40004fa1670 */
[----:B0-----:R-:W-:Y:S02]  /*e160*/  F2FP.SATFINITE.E4M3.F32.PACK_AB_MERGE_C R7, RZ, R3, RZ ;  /* 0x00000003ff07723e */ /* 0x001fe400048070ff */
[----:B-1----:R-:W-:Y:S01]  /*e170*/  F2FP.SATFINITE.E4M3.F32.PACK_AB_MERGE_C R5, RZ, R0, RZ ;  /* 0x00000000ff05723e */ /* 0x002fe200048070ff */
[----:B---3--:R-:W-:Y:S01]  /*e180*/  FMUL R0, R222, UR24 ;  /* 0x00000018de007c20 */ /* 0x008fe20008400000 */
[----:B------:R-:W-:Y:S01]  /*e190*/  ISETP.LT.OR P6, PT, R34, 0xc2, !P1 ;  /* 0x000000c22200780c */ /* 0x000fe20004fc1670 */
[----:B------:R-:W3:Y:S01]  /*e1a0*/  LDL.LU R222, [R1+0x20] ;  /* 0x0000200001de7983 */ /* 0x000ee20000300800 */
[----:B--2---:R-:W-:Y:S02]  /*e1b0*/  F2FP.SATFINITE.E4M3.F32.PACK_AB_MERGE_C R11, RZ, R2, RZ ;  /* 0x00000002ff0b723e */ /* 0x004fe400048070ff */
[----:B------:R-:W-:Y:S01]  /*e1c0*/  F2FP.SATFINITE.E4M3.F32.PACK_AB_MERGE_C R13, RZ, R0, RZ ;  /* 0x00000000ff0d723e */ /* 0x000fe200048070ff */
[----:B----4-:R-:W-:Y:S01]  /*e1d0*/  FMUL R0, R224, UR24 ;  /* 0x00000018e0007c20 */ /* 0x010fe20008400000 */
[----:B------:R-:W-:Y:S01]  /*e1e0*/  FMUL R2, R225, UR24 ;  /* 0x00000018e1027c20 */ /* 0x000fe20008400000 */
[----:B------:R-:W2:Y:S04]  /*e1f0*/  LDL.LU R224, [R1+0x24] ;  /* 0x0000240001e07983 */ /* 0x000ea80000300800 */
[----:B------:R-:W4:Y:S01]  /*e200*/  LDL.LU R225, [R1+0x28] ;  /* 0x0000280001e17983 */ /* 0x000f220000300800 */
[----:B------:R-:W-:-:S03]  /*e210*/  FMUL R3, R226, UR24 ;  /* 0x00000018e2037c20 */ /* 0x000fc60008400000 */
[----:B------:R-:W4:Y:S04]  /*e220*/  LDL.LU R226, [R1+0x2c] ;  /* 0x00002c0001e27983 */ /* 0x000f280000300800 */
[----:B------:R-:W4:Y:S04]  /*e230*/  LDL.LU R227, [R1+0x30] ;  /* 0x0000300001e37983 */ /* 0x000f280000300800 */
[----:B------:R-:W-:Y:S01]  /*e240*/  @!P3 STG.E.U8 desc[UR22][R26.64+0xb8], R9 ;  /* 0x0000b8091a00b986 */ /* 0x000fe2000c101116 */
[----:B------:R-:W-:-:S03]  /*e250*/  ISETP.LT.OR P3, PT, R34, 0xc1, !P0 ;  /* 0x000000c12200780c */ /* 0x000fc60004761670 */
[----:B------:R0:W-:Y:S01]  /*e260*/  @!P4 STG.E.U8 desc[UR22][R26.64+0xb9], R7 ;  /* 0x0000b9071a00c986 */ /* 0x0001e2000c101116 */
[----:B------:R-:W-:-:S03]  /*e270*/  ISETP.LT.OR P4, PT, R34, 0xc2, !P0 ;  /* 0x000000c22200780c */ /* 0x000fc60004781670 */
[----:B------:R-:W-:Y:S01]  /*e280*/  @!P5 STG.E.U8 desc[UR22][R24.64+0xc0], R11 ;  /* 0x0000c00b1800d986 */ /* 0x000fe2000c101116 */
[----:B------:R-:W-:-:S03]  /*e290*/  ISETP.LT.OR P5, PT, R34, 0xc9, !P1 ;  /* 0x000000c92200780c */ /* 0x000fc60004fa1670 */
[----:B------:R1:W-:Y:S01]  /*e2a0*/  @!P6 STG.E.U8 desc[UR22][R24.64+0xc1], R5 ;  /* 0x0000c1051800e986 */ /* 0x0003e2000c101116 */
[----:B0-----:R-:W-:-:S03]  /*e2b0*/  F2FP.SATFINITE.E4M3.F32.PACK_AB_MERGE_C R7, RZ, R0, RZ ;  /* 0x00000000ff07723e */ /* 0x001fc600048070ff */
[----:B------:R-:W-:Y:S01]  /*e2c0*/  @!P3 STG.E.U8 desc[UR22][R26.64+0xc0], R13 ;  /* 0x0000c00d1a00b986 */ /* 0x000fe2000c101116 */
[C---:B------:R-:W-:Y:S02]  /*e2d0*/  ISETP.LT.OR P6, PT, R34.reuse, 0xca, !P1 ;  /* 0x000000ca2200780c */ /* 0x040fe40004fc1670 */
[----:B-1----:R-:W-:Y:S01]  /*e2e0*/  F2FP.SATFINITE.E4M3.F32.PACK_AB_MERGE_C R5, RZ, R2, RZ ;  /* 0x00000002ff05723e */ /* 0x002fe200048070ff */
[----:B------:R0:W-:Y:S01]  /*e2f0*/  @!P4 STG.E.U8 desc[UR22][R26.64+0xc1], R7 ;  /* 0x0000c1071a00c986 */ /* 0x0001e2000c101116 */
[C---:B------:R-:W-:Y:S02]  /*e300*/  ISETP.LT.OR P3, PT, R34.reuse, 0xc9, !P0 ;  /* 0x000000c92200780c */ /* 0x040fe40004761670 */
[C---:B------:R-:W-:Y:S01]  /*e310*/  ISETP.LT.OR P4, PT, R34.reuse, 0xca, !P0 ;  /* 0x000000ca2200780c */ /* 0x040fe20004781670 */
[----:B------:R1:W-:Y:S01]  /*e320*/  @!P5 STG.E.U8 desc[UR22][R24.64+0xc8], R5 ;  /* 0x0000c8051800d986 */ /* 0x0003e2000c101116 */
[----:B------:R-:W-:Y:S02]  /*e330*/  ISETP.LT.OR P5, PT, R34, 0xd1, !P1 ;  /* 0x000000d12200780c */ /* 0x000fe40004fa1670 */
[----:B------:R-:W-:-:S02]  /*e340*/  F2FP.SATFINITE.E4M3.F32.PACK_AB_MERGE_C R9, RZ, R3, RZ ;  /* 0x00000003ff09723e */ /* 0x000fc400048070ff */
[----:B------:R-:W-:-:S03]  /*e350*/  F2FP.SATFINITE.E4M3.F32.PACK_AB_MERGE_C R11, RZ, R4, RZ ;  /* 0x00000004ff0b723e */ /* 0x000fc600048070ff */
[----:B------:R1:W-:Y:S04]  /*e360*/  @!P6 STG.E.U8 desc[UR22][R24.64+0xc9], R9 ;  /* 0x0000c9091800e986 */ /* 0x0003e8000c101116 */
[----:B------:R-:W-:Y:S01]  /*e370*/  @!P3 STG.E.U8 desc[UR22][R26.64+0xc8], R11 ;  /* 0x0000c80b1a00b986 */ /* 0x000fe2000c101116 */
[----:B------:R-:W-:-:S03]  /*e380*/  FMUL R0, R220, UR24 ;  /* 0x00000018dc007c20 */ /* 0x000fc60008400000 */
[----:B------:R-:W4:Y:S02]  /*e390*/  LDL.LU R220, [R1+0x34] ;  /* 0x0000340001dc7983 */ /* 0x000f240000300800 */
[----:B0-----:R-:W-:Y:S01]  /*e3a0*/  F2FP.SATFINITE.E4M3.F32.PACK_AB_MERGE_C R7, RZ, R0, RZ ;  /* 0x00000000ff07723e */ /* 0x001fe200048070ff */
[----:B------:R-:W-:Y:S02]  /*e3b0*/  FMUL R2, R221, UR24 ;  /* 0x00000018dd027c20 */ /* 0x000fe40008400000 */
[----:B------:R-:W4:Y:S03]  /*e3c0*/  LDL.LU R221, [R1+0x38] ;  /* 0x0000380001dd7983 */ /* 0x000f260000300800 */
[----:B-1----:R-:W-:Y:S01]  /*e3d0*/  F2FP.SATFINITE.E4M3.F32.PACK_AB_MERGE_C R5, RZ, R2, RZ ;  /* 0x00000002ff05723e */ /* 0x002fe200048070ff */
[----:B------:R-:W-:Y:S04]  /*e3e0*/  @!P4 STG.E.U8 desc[UR22][R26.64+0xc9], R7 ;  /* 0x0000c9071a00c986 */ /* 0x000fe8000c101116 */
[----:B------:R0:W-:Y:S01]  /*e3f0*/  @!P5 STG.E.U8 desc[UR22][R24.64+0xd0], R5 ;  /* 0x0000d0051800d986 */ /* 0x0001e2000c101116 */
[----:B------:R-:W-:-:S03]  /*e400*/  FMUL R3, R223, UR24 ;  /* 0x00000018df037c20 */ /* 0x000fc60008400000 */
[----:B------:R-:W4:Y:S02]  /*e410*/  LDL.LU R223, [R1+0x3c] ;  /* 0x00003c0001df7983 */ /* 0x000f240000300800 */
[----:B------:R-:W-:Y:S01]  /*e420*/  F2FP.SATFINITE.E4M3.F32.PACK_AB_MERGE_C R9, RZ, R3, RZ ;  /* 0x00000003ff09723e */ /* 0x000fe200048070ff */
[----:B---3--:R-:W-:Y:S02]  /*e430*/  FMUL R0, R222, UR24 ;  /* 0x00000018de007c20 */ /* 0x008fe40008400000 */
[----:B------:R-:W3:Y:S03]  /*e440*/  LDL.LU R222, [R1+0x40] ;  /* 0x0000400001de7983 */ /* 0x000ee60000300800 */
[----:B------:R-:W-:Y:S01]  /*e450*/  F2FP.SATFINITE.E4M3.F32.PACK_AB_MERGE_C R13, RZ, R0, RZ ;  /* 0x00000000ff0d723e */ /* 0x000fe200048070ff */
[----:B--2---:R-:W-:Y:S02]  /*e460*/  FMUL R2, R224, UR24 ;  /* 0x00000018e0027c20 */ /* 0x004fe40008400000 */
[----:B------:R-:W2:Y:S01]  /*e470*/  LDL.LU R224, [R1+0x44] ;  /* 0x0000440001e07983 */ /* 0x000ea20000300800 */
[----:B----4-:R-:W-:-:S03]  /*e480*/  FMUL R0, R225, UR24 ;  /* 0x00000018e1007c20 */ /* 0x010fc60008400000 */
[----:B------:R-:W4:Y:S01]  /*e490*/  LDL.LU R225, [R1+0x48] ;  /* 0x0000480001e17983 */ /* 0x000f220000300800 */
[----:B------:R-:W-:Y:S01]  /*e4a0*/  FMUL R3, R226, UR24 ;  /* 0x00000018e2037c20 */ /* 0x000fe20008400000 */
[----:B0-----:R-:W-:Y:S02]  /*e4b0*/  F2FP.SATFINITE.E4M3.F32.PACK_AB_MERGE_C R5, RZ, R0, RZ ;  /* 0x00000000ff05723e */ /* 0x001fe400048070ff */
[----:B------:R-:W4:Y:S01]  /*e4c0*/  LDL.LU R226, [R1+0x4c] ;  /* 0x00004c0001e27983 */ /* 0x000f220000300800 */
[----:B------:R-:W-:-:S03]  /*e4d0*/  FMUL R0, R227, UR24 ;  /* 0x00000018e3007c20 */ /* 0x000fc60008400000 */
[----:B------:R-:W4:Y:S01]  /*e4e0*/  LDL.LU R227, [R1+0x50] ;  /* 0x0000500001e37983 */ /* 0x000f220000300800 */
[C---:B------:R-:W-:Y:S02]  /*e4f0*/  ISETP.LT.OR P6, PT, R34.reuse, 0xd2, !P1 ;  /* 0x000000d22200780c */ /* 0x040fe40004fc1670 */
[C---:B------:R-:W-:Y:S01]  /*e500*/  ISETP.LT.OR P4, PT, R34.reuse, 0xd2, !P0 ;  /* 0x000000d22200780c */ /* 0x040fe20004781670 */
[----:B------:R-:W4:Y:S01]  /*e510*/  LDL.LU R218, [R1+0x54] ;  /* 0x0000540001da7983 */ /* 0x000f220000300800 */
[C---:B------:R-:W-:Y:S02]  /*e520*/  ISETP.LT.OR P3, PT, R34.reuse, 0xd1, !P0 ;  /* 0x000000d12200780c */ /* 0x040fe40004761670 */
[----:B------:R-:W-:Y:S02]  /*e530*/  ISETP.LT.OR P5, PT, R34, 0xd9, !P1 ;  /* 0x000000d92200780c */ /* 0x000fe40004fa1670 */
[----:B------:R-:W-:Y:S02]  /*e540*/  F2FP.SATFINITE.E4M3.F32.PACK_AB_MERGE_C R7, RZ, R2, RZ ;  /* 0x00000002ff07723e */ /* 0x000fe400048070ff */
[----:B------:R-:W-:-:S03]  /*e550*/  F2FP.SATFINITE.E4M3.F32.PACK_AB_MERGE_C R11, RZ, R0, RZ ;  /* 0x00000000ff0b723e */ /* 0x000fc600048070ff */
[----:B------:R0:W-:Y:S01]  /*e560*/  @!P6 STG.E.U8 desc[UR22][R24.64+0xd1], R9 ;  /* 0x0000d1091800e986 */ /* 0x0001e2000c101116 */
[----:B------:R-:W-:-:S03]  /*e570*/  ISETP.LT.OR P6, PT, R34, 0xda, !P1 ;  /* 0x000000da2200780c */ /* 0x000fc60004fc1670 */
[----:B------:R-:W-:Y:S01]  /*e580*/  @!P4 STG.E.U8 desc[UR22][R26.64+0xd1], R7 ;  /* 0x0000d1071a00c986 */ /* 0x000fe2000c101116 */
[----:B------:R-:W-:-:S03]  /*e590*/  ISETP.LT.OR P4, PT, R34, 0xda, !P0 ;  /* 0x000000da2200780c */ /* 0x000fc60004781670 */
[----:B------:R-:W-:Y:S01]  /*e5a0*/  @!P3 STG.E.U8 desc[UR22][R26.64+0xd0], R13 ;  /* 0x0000d00d1a00b986 */ /* 0x000fe2000c101116 */
[----:B0-----:R-:W-:-:S03]  /*e5b0*/  F2FP.SATFINITE.E4M3.F32.PACK_AB_MERGE_C R9, RZ, R3, RZ ;  /* 0x00000003ff09723e */ /* 0x001fc600048070ff */
[----:B------:R0:W-:Y:S04]  /*e5c0*/  @!P5 STG.E.U8 desc[UR22][R24.64+0xd8], R5 ;  /* 0x0000d8051800d986 */ /* 0x0001e8000c101116 */
[----:B------:R1:W-:Y:S01]  /*e5d0*/  @!P6 STG.E.U8 desc[UR22][R24.64+0xd9], R9 ;  /* 0x0000d9091800e986 */ /* 0x0003e2000c101116 */
[----:B------:R-:W-:-:S03]  /*e5e0*/  FMUL R0, R220, UR24 ;  /* 0x00000018dc007c20 */ /* 0x000fc60008400000 */
[----:B------:R-:W4:Y:S02]  /*e5f0*/  LDL.LU R220, [R1+0x58] ;  /* 0x0000580001dc7983 */ /* 0x000f240000300800 */
[----:B0-----:R-:W-:Y:S01]  /*e600*/  F2FP.SATFINITE.E4M3.F32.PACK_AB_MERGE_C R5, RZ, R0, RZ ;  /* 0x00000000ff05723e */ /* 0x001fe200048070ff */
[----:B------:R-:W-:Y:S02]  /*e610*/  FMUL R2, R221, UR24 ;  /* 0x00000018dd027c20 */ /* 0x000fe40008400000 */
[----:B------:R-:W4:Y:S03]  /*e620*/  LDL.LU R221, [R1+0x5c] ;  /* 0x00005c0001dd7983 */ /* 0x000f260000300800 */
[----:B------:R-:W-:Y:S01]  /*e630*/  F2FP.SATFINITE.E4M3.F32.PACK_AB_MERGE_C R7, RZ, R2, RZ ;  /* 0x00000002ff07723e */ /* 0x000fe200048070ff */
[----:B------:R0:W-:Y:S01]  /*e640*/  @!P4 STG.E.U8 desc[UR22][R26.64+0xd9], R5 ;  /* 0x0000d9051a00c986 */ /* 0x0001e2000c101116 */
[----:B------:R-:W-:-:S03]  /*e650*/  FMUL R3, R223, UR24 ;  /* 0x00000018df037c20 */ /* 0x000fc60008400000 */
[----:B------:R-:W4:Y:S02]  /*e660*/  LDL.LU R223, [R1+0x60] ;  /* 0x0000600001df7983 */ /* 0x000f240000300800 */
[----:B-1----:R-:W-:Y:S01]  /*e670*/  F2FP.SATFINITE.E4M3.F32.PACK_AB_MERGE_C R9, RZ, R3, RZ ;  /* 0x00000003ff09723e */ /* 0x002fe200048070ff */
[----:B---3--:R-:W-:Y:S02]  /*e680*/  FMUL R4, R222, UR24 ;  /* 0x00000018de047c20 */ /* 0x008fe40008400000 */
[----:B------:R-:W3:Y:S01]  /*e690*/  LDL.LU R222, [R1+0x64] ;  /* 0x0000640001de7983 */ /* 0x000ee20000300800 */
[----:B--2---:R-:W-:-:S03]  /*e6a0*/  FMUL R0, R224, UR24 ;  /* 0x00000018e0007c20 */ /* 0x004fc60008400000 */
[----:B------:R-:W2:Y:S01]  /*e6b0*/  LDL.LU R224, [R1+0x68] ;  /* 0x0000680001e07983 */ /* 0x000ea20000300800 */
[----:B----4-:R-:W-:Y:S01]  /*e6c0*/  FMUL R2, R225, UR24 ;  /* 0x00000018e1027c20 */ /* 0x010fe20008400000 */
[----:B0-----:R-:W-:Y:S02]  /*e6d0*/  F2FP.SATFINITE.E4M3.F32.PACK_AB_MERGE_C R5, RZ, R0, RZ ;  /* 0x00000000ff05723e */ /* 0x001fe400048070ff */
[----:B------:R-:W4:Y:S01]  /*e6e0*/  LDL.LU R225, [R1+0x6c] ;  /* 0x00006c0001e17983 */ /* 0x000f220000300800 */
[----:B------:R-:W-:-:S03]  /*e6f0*/  FMUL R3, R226, UR24 ;  /* 0x00000018e2037c20 */ /* 0x000fc60008400000 */
[----:B------:R-:W4:Y:S01]  /*e700*/  LDL.LU R226, [R1+0x70] ;  /* 0x0000700001e27983 */ /* 0x000f220000300800 */
[----:B------:R-:W-:-:S03]  /*e710*/  FMUL R0, R227, UR24 ;  /* 0x00000018e3007c20 */ /* 0x000fc60008400000 */
[----:B------:R-:W4:Y:S01]  /*e720*/  LDL.LU R227, [R1+0x74] ;  /* 0x0000740001e37983 */ /* 0x000f220000300800 */
[C---:B------:R-:W-:Y:S02]  /*e730*/  ISETP.LT.OR P3, PT, R34.reuse, 0xd9, !P0 ;  /* 0x000000d92200780c */ /* 0x040fe40004761670 */
[C---:B------:R-:W-:Y:S02]  /*e740*/  ISETP.LT.OR P5, PT, R34.reuse, 0xe1, !P1 ;  /* 0x000000e12200780c */ /* 0x040fe40004fa1670 */
[C---:B------:R-:W-:Y:S02]  /*e750*/  ISETP.LT.OR P6, PT, R34.reuse, 0xe2, !P1 ;  /* 0x000000e22200780c */ /* 0x040fe40004fc1670 */
[----:B------:R-:W-:-:S07]  /*e760*/  ISETP.LT.OR P4, PT, R34, 0xe2, !P0 ;  /* 0x000000e22200780c */ /* 0x000fce0004781670 */
[----:B------:R-:W-:Y:S01]  /*e770*/  @!P3 STG.E.U8 desc[UR22][R26.64+0xd8], R11 ;  /* 0x0000d80b1a00b986 */ /* 0x000fe2000c101116 */
[----:B------:R-:W-:-:S03]  /*e780*/  ISETP.LT.OR P3, PT, R34, 0xe1, !P0 ;  /* 0x000000e12200780c */ /* 0x000fc60004761670 */
[----:B------:R0:W-:Y:S01]  /*e790*/  @!P5 STG.E.U8 desc[UR22][R24.64+0xe0], R7 ;  /* 0x0000e0071800d986 */ /* 0x0001e2000c101116 */
[----:B------:R-:W-:-:S03]  /*e7a0*/  ISETP.LT.OR P5, PT, R34, 0xe9, !P1 ;  /* 0x000000e92200780c */ /* 0x000fc60004fa1670 */
[----:B------:R1:W-:Y:S01]  /*e7b0*/  @!P6 STG.E.U8 desc[UR22][R24.64+0xe1], R9 ;  /* 0x0000e1091800e986 */ /* 0x0003e2000c101116 */
[----:B------:R-:W-:Y:S02]  /*e7c0*/  ISETP.LT.OR P6, PT, R34, 0xea, !P1 ;  /* 0x000000ea2200780c */ /* 0x000fe40004fc1670 */
[----:B------:R-:W-:Y:S01]  /*e7d0*/  F2FP.SATFINITE.E4M3.F32.PACK_AB_MERGE_C R13, RZ, R4, RZ ;  /* 0x00000004ff0d723e */ /* 0x000fe200048070ff */
[----:B------:R1:W-:Y:S01]  /*e7e0*/  @!P4 STG.E.U8 desc[UR22][R26.64+0xe1], R5 ;  /* 0x0000e1051a00c986 */ /* 0x0003e2000c101116 */
[----:B0-----:R-:W-:-:S03]  /*e7f0*/  F2FP.SATFINITE.E4M3.F32.PACK_AB_MERGE_C R7, RZ, R2, RZ ;  /* 0x00000002ff07723e */ /* 0x001fc600048070ff */
[----:B------:R-:W-:Y:S01]  /*e800*/  @!P3 STG.E.U8 desc[UR22][R26.64+0xe0], R13 ;  /* 0x0000e00d1a00b986 */ /* 0x000fe2000c101116 */
[----:B-1----:R-:W-:-:S03]  /*e810*/  F2FP.SATFINITE.E4M3.F32.PACK_AB_MERGE_C R9, RZ, R3, RZ ;  /* 0x00000003ff09723e */ /* 0x002fc600048070ff */
[----:B------:R0:W-:Y:S01]  /*e820*/  @!P5 STG.E.U8 desc[UR22][R24.64+0xe8], R7 ;  /* 0x0000e8071800d986 */ /* 0x0001e2000c101116 */
[C---:B------:R-:W-:Y:S02]  /*e830*/  ISETP.LT.OR P3, PT, R34.reuse, 0xe9, !P0 ;  /* 0x000000e92200780c */ /* 0x040fe40004761670 */
[C---:B------:R-:W-:Y:S01]  /*e840*/  ISETP.LT.OR P4, PT, R34.reuse, 0xea, !P0 ;  /* 0x000000ea2200780c */ /* 0x040fe20004781670 */
[----:B------:R1:W-:Y:S01]  /*e850*/  @!P6 STG.E.U8 desc[UR22][R24.64+0xe9], R9 ;  /* 0x0000e9091800e986 */ /* 0x0003e2000c101116 */
[----:B------:R-:W-:Y:S01]  /*e860*/  ISETP.LT.OR P5, PT, R34, 0xf1, !P1 ;  /* 0x000000f12200780c */ /* 0x000fe20004fa1670 */
[----:B------:R-:W-:Y:S01]  /*e870*/  FMUL R2, R218, UR24 ;  /* 0x00000018da027c20 */ /* 0x000fe20008400000 */
[----:B------:R-:W-:Y:S02]  /*e880*/  ISETP.LT.OR P6, PT, R34, 0xf2, !P1 ;  /* 0x000000f22200780c */ /* 0x000fe40004fc1670 */
[----:B------:R-:W-:Y:S02]  /*e890*/  F2FP.SATFINITE.E4M3.F32.PACK_AB_MERGE_C R11, RZ, R0, RZ ;  /* 0x00000000ff0b723e */ /* 0x000fe400048070ff */
[----:B------:R-:W-:-:S03]  /*e8a0*/  F2FP.SATFINITE.E4M3.F32.PACK_AB_MERGE_C R5, RZ, R2, RZ ;  /* 0x00000002ff05723e */ /* 0x000fc600048070ff */
[----:B------:R-:W-:Y:S01]  /*e8b0*/  @!P3 STG.E.U8 desc[UR22][R26.64+0xe8], R11 ;  /* 0x0000e80b1a00b986 */ /* 0x000fe2000c101116 */
[----:B------:R-:W-:-:S03]  /*e8c0*/  ISETP.LT.OR P3, PT, R34, 0xf1, !P0 ;  /* 0x000000f12200780c */ /* 0x000fc60004761670 */
[----:B------:R-:W-:Y:S01]  /*e8d0*/  @!P4 STG.E.U8 desc[UR22][R26.64+0xe9], R5 ;  /* 0x0000e9051a00c986 */ /* 0x000fe2000c101116 */
[C---:B------:R-:W-:Y:S02]  /*e8e0*/  ISETP.LT.OR P4, PT, R34.reuse, 0xf9, !P1 ;  /* 0x000000f92200780c */ /* 0x040fe40004f81670 */
[----:B------:R-:W-:Y:S01]  /*e8f0*/  ISETP.LT.OR P1, PT, R34, 0xfa, !P1 ;  /* 0x000000fa2200780c */ /* 0x000fe20004f21670 */
[----:B------:R-:W-:-:S05]  /*e900*/  FMUL R0, R220, UR24 ;  /* 0x00000018dc007c20 */ /* 0x000fca0008400000 */
[----:B0-----:R-:W-:-:S05]  /*e910*/  F2FP.SATFINITE.E4M3.F32.PACK_AB_MERGE_C R7, RZ, R0, RZ ;  /* 0x00000000ff07723e */ /* 0x001fca00048070ff */
[----:B------:R0:W-:Y:S01]  /*e920*/  @!P5 STG.E.U8 desc[UR22][R24.64+0xf0], R7 ;  /* 0x0000f0071800d986 */ /* 0x0001e2000c101116 */
[----:B------:R-:W-:-:S05]  /*e930*/  FMUL R3, R221, UR24 ;  /* 0x00000018dd037c20 */ /* 0x000fca0008400000 */
[----:B-1----:R-:W-:Y:S02]  /*e940*/  F2FP.SATFINITE.E4M3.F32.PACK_AB_MERGE_C R9, RZ, R3, RZ ;  /* 0x00000003ff09723e */ /* 0x002fe400048070ff */
[----:B------:R-:W-:-:S03]  /*e950*/  ISETP.LT.OR P5, PT, R34, 0xf2, !P0 ;  /* 0x000000f22200780c */ /* 0x000fc600047a1670 */
[----:B------:R1:W-:Y:S01]  /*e960*/  @!P6 STG.E.U8 desc[UR22][R24.64+0xf1], R9 ;  /* 0x0000f1091800e986 */ /* 0x0003e2000c101116 */
[C---:B------:R-:W-:Y:S02]  /*e970*/  ISETP.LT.OR P6, PT, R34.reuse, 0xf9, !P0 ;  /* 0x000000f92200780c */ /* 0x040fe400047c1670 */
[----:B------:R-:W-:Y:S01]  /*e980*/  ISETP.LT.OR P0, PT, R34, 0xfa, !P0 ;  /* 0x000000fa2200780c */ /* 0x000fe20004701670 */
[----:B------:R-:W-:-:S05]  /*e990*/  FMUL R0, R223, UR24 ;  /* 0x00000018df007c20 */ /* 0x000fca0008400000 */
[----:B------:R-:W-:-:S05]  /*e9a0*/  F2FP.SATFINITE.E4M3.F32.PACK_AB_MERGE_C R13, RZ, R0, RZ ;  /* 0x00000000ff0d723e */ /* 0x000fca00048070ff */
[----:B------:R0:W-:Y:S01]  /*e9b0*/  @!P3 STG.E.U8 desc[UR22][R26.64+0xf0], R13 ;  /* 0x0000f00d1a00b986 */ /* 0x0001e2000c101116 */
[----:B---3--:R-:W-:Y:S01]  /*e9c0*/  FMUL R0, R222, UR24 ;  /* 0x00000018de007c20 */ /* 0x008fe20008400000 */
[----:B--2---:R-:W-:Y:S01]  /*e9d0*/  FMUL R2, R224, UR24 ;  /* 0x00000018e0027c20 */ /* 0x004fe20008400000 */
[----:B----4-:R-:W-:-:S03]  /*e9e0*/  FMUL R3, R225, UR24 ;  /* 0x00000018e1037c20 */ /* 0x010fc60008400000 */
[----:B0-----:R-:W-:Y:S01]  /*e9f0*/  F2FP.SATFINITE.E4M3.F32.PACK_AB_MERGE_C R7, RZ, R0, RZ ;  /* 0x00000000ff07723e */ /* 0x001fe200048070ff */
[----:B------:R-:W-:Y:S01]  /*ea00*/  FMUL R4, R226, UR24 ;  /* 0x00000018e2047c20 */ /* 0x000fe20008400000 */
[----:B------:R-:W-:Y:S01]  /*ea10*/  FMUL R5, R227, UR24 ;  /* 0x00000018e3057c20 */ /* 0x000fe20008400000 */
[----:B-1----:R-:W-:Y:S02]  /*ea20*/  F2FP.SATFINITE.E4M3.F32.PACK_AB_MERGE_C R9, RZ, R2, RZ ;  /* 0x00000002ff09723e */ /* 0x002fe400048070ff */
[----:B------:R-:W-:Y:S02]  /*ea30*/  F2FP.SATFINITE.E4M3.F32.PACK_AB_MERGE_C R3, RZ, R3, RZ ;  /* 0x00000003ff03723e */ /* 0x000fe400048070ff */
[----:B------:R-:W-:Y:S02]  /*ea40*/  F2FP.SATFINITE.E4M3.F32.PACK_AB_MERGE_C R11, RZ, R4, RZ ;  /* 0x00000004ff0b723e */ /* 0x000fe400048070ff */
[----:B------:R-:W-:Y:S01]  /*ea50*/  F2FP.SATFINITE.E4M3.F32.PACK_AB_MERGE_C R5, RZ, R5, RZ ;  /* 0x00000005ff05723e */ /* 0x000fe200048070ff */
[----:B------:R0:W-:Y:S04]  /*ea60*/  @!P5 STG.E.U8 desc[UR22][R26.64+0xf1], R7 ;  /* 0x0000f1071a00d986 */ /* 0x0001e8000c101116 */
[----:B------:R0:W-:Y:S04]  /*ea70*/  @!P4 STG.E.U8 desc[UR22][R24.64+0xf8], R9 ;  /* 0x0000f8091800c986 */ /* 0x0001e8000c101116 */
[----:B------:R0:W-:Y:S04]  /*ea80*/  @!P1 STG.E.U8 desc[UR22][R24.64+0xf9], R3 ;  /* 0x0000f90318009986 */ /* 0x0001e8000c101116 */
[----:B------:R0:W-:Y:S04]  /*ea90*/  @!P6 STG.E.U8 desc[UR22][R26.64+0xf8], R11 ;  /* 0x0000f80b1a00e986 */ /* 0x0001e8000c101116 */
[----:B------:R0:W-:Y:S02]  /*eaa0*/  @!P0 STG.E.U8 desc[UR22][R26.64+0xf9], R5 ;  /* 0x0000f9051a008986 */ /* 0x0001e4000c101116 */
.L_x_298:
[----:B------:R-:W-:Y:S05]  /*eab0*/  BSYNC B0 ;  /* 0x0000000000007941 */ /* 0x000fea0003800000 */
.L_x_40:
[----:B------:R-:W2:Y:S01]  /*eac0*/  LDL.LU R22, [R1+0x84] ;  /* 0x0000840001167983 */ /* 0x000ea20000300800 */
[----:B0-----:R-:W-:Y:S01]  /*ead0*/  IMAD.U32 R3, RZ, RZ, UR18 ;  /* 0x00000012ff037e24 */ /* 0x001fe2000f8e00ff */
[----:B------:R-:W-:Y:S02]  /*eae0*/  ULDC.64 UR6, c[0x0][0x650] ;  /* 0x0001940000067ab9 */ /* 0x000fe40000000a00 */
[----:B------:R-:W3:Y:S01]  /*eaf0*/  LDL.LU R19, [R1+0x88] ;  /* 0x0000880001137983 */ /* 0x000ee20000300800 */
[----:B-----5:R-:W-:Y:S01]  /*eb00*/  IMAD.U32 R0, RZ, RZ, UR20 ;  /* 0x00000014ff007e24 */ /* 0x020fe2000f8e00ff */
[----:B------:R0:W-:Y:S01]  /*eb10*/  SYNCS.ARRIVE.TRANS64.A1T0 RZ, [R3+UR29], RZ ;  /* 0x000000ff03ff79a7 */ /* 0x0001e2000810001d */
[----:B------:R-:W-:Y:S02]  /*eb20*/  IMAD.U32 R2, RZ, RZ, UR20 ;  /* 0x00000014ff027e24 */ /* 0x000fe4000f8e00ff */
[----:B------:R-:W-:Y:S02]  /*eb30*/  IMAD.MOV.U32 R4, RZ, RZ, -0x1 ;  /* 0xffffffffff047424 */ /* 0x000fe400078e00ff */
[----:B0-----:R-:W-:Y:S01]  /*eb40*/  IMAD.U32 R3, RZ, RZ, UR15 ;  /* 0x0000000fff037e24 */ /* 0x001fe2000f8e00ff */
[----:B---3--:R-:W-:-:S02]  /*eb50*/  LEA R19, P0, R0, R19, 0x1 ;  /* 0x0000001300137211 */ /* 0x008fc400078008ff */
[----:B------:R-:W-:Y:S02]  /*eb60*/  PRMT R0, RZ, 0x7610, R0 ;  /* 0x00007610ff007816 */ /* 0x000fe40000000000 */
[----:B--2---:R-:W-:Y:S01]  /*eb70*/  LEA.HI.X R22, R2, R22, R3, 0x1, P0 ;  /* 0x0000001602167211 */ /* 0x004fe200000f0c03 */
[----:B------:R-:W-:Y:S01]  /*eb80*/  IMAD.MOV.U32 R2, RZ, RZ, -0x1 ;  /* 0xffffffffff027424 */ /* 0x000fe200078e00ff */
[----:B------:R0:W-:Y:S01]  /*eb90*/  STL [R1+0x88], R19 ;  /* 0x0000881301007387 */ /* 0x0001e20000100800 */
[----:B------:R-:W-:Y:S01]  /*eba0*/  IMAD.MOV.U32 R3, RZ, RZ, -0x1 ;  /* 0xffffffffff037424 */ /* 0x000fe200078e00ff */
[----:B------:R-:W-:Y:S02]  /*ebb0*/  ISETP.GE.U32.AND P0, PT, R19, UR6, PT ;  /* 0x0000000613007c0c */ /* 0x000fe4000bf06070 */
[----:B------:R0:W-:Y:S02]  /*ebc0*/  STL [R1+0x84], R22 ;  /* 0x0000841601007387 */ /* 0x0001e40000100800 */
[----:B------:R-:W-:-:S02]  /*ebd0*/  ISETP.GE.U32.AND.EX P0, PT, R22, UR7, PT, P0 ;  /* 0x0000000716007c0c */ /* 0x000fc4000bf06100 */
[----:B------:R0:W-:Y:S04]  /*ebe0*/  STL [R1+0x8c], R4 ;  /* 0x00008c0401007387 */ /* 0x0001e80000100800 */
[----:B------:R0:W-:Y:S04]  /*ebf0*/  STL [R1+0x7c], R2 ;  /* 0x00007c0201007387 */ /* 0x0001e80000100800 */
[----:B------:R0:W-:Y:S03]  /*ec00*/  STL [R1+0x90], R3 ;  /* 0x0000900301007387 */ /* 0x0001e60000100800 */
[----:B------:R-:W-:Y:S05]  /*ec10*/  @P0 BRA `(.L_x_299) ;  /* 0x0000000400740947 */ /* 0x000fea0003800000 */
[----:B------:R-:W2:Y:S01]  /*ec20*/  S2R R14, SR_CTAID.X ;  /* 0x00000000000e7919 */ /* 0x000ea20000002500 */
[----:B------:R-:W3:Y:S01]  /*ec30*/  LDC.64 R8, c[0x0][0x628] ;  /* 0x00018a00ff087b82 */ /* 0x000ee20000000a00 */
[----:B------:R-:W-:Y:S01]  /*ec40*/  ULDC UR6, c[0x0][0x150] ;  /* 0x0000540000067ab9 */ /* 0x000fe20000000800 */
[----:B------:R-:W-:Y:S01]  /*ec50*/  IMAD.MOV.U32 R6, RZ, RZ, R19 ;  /* 0x000000ffff067224 */ /* 0x000fe200078e0013 */
[----:B------:R-:W0:Y:S01]  /*ec60*/  S2R R16, SR_CTAID.Y ;  /* 0x0000000000107919 */ /* 0x000e220000002600 */
[----:B------:R-:W-:-:S04]  /*ec70*/  IMAD.MOV.U32 R7, RZ, RZ, R22 ;  /* 0x000000ffff077224 */ /* 0x000fc800078e0016 */
[----:B------:R-:W0:Y:S08]  /*ec80*/  LDC R17, c[0x0][0x144] ;  /* 0x00005100ff117b82 */ /* 0x000e300000000800 */
[----:B------:R-:W0:Y:S08]  /*ec90*/  LDC R10, c[0x0][0x630] ;  /* 0x00018c00ff0a7b82 */ /* 0x000e300000000800 */
[----:B------:R-:W0:Y:S01]  /*eca0*/  LDC.64 R12, c[0x0][0x620] ;  /* 0x00018800ff0c7b82 */ /* 0x000e220000000a00 */
[----:B---3--:R-:W-:-:S04]  /*ecb0*/  ISETP.NE.U32.AND P0, PT, R8, RZ, PT ;  /* 0x000000ff0800720c */ /* 0x008fc80003f05070 */
[----:B------:R-:W-:Y:S02]  /*ecc0*/  ISETP.NE.AND.EX P0, PT, R9, RZ, PT, P0 ;  /* 0x000000ff0900720c */ /* 0x000fe40003f05300 */
[----:B--2---:R-:W-:-:S05]  /*ecd0*/  I2FP.F32.U32 R0, R14 ;  /* 0x0000000e00007245 */ /* 0x004fca0000201000 */
[----:B------:R-:W-:-:S04]  /*ece0*/  FMUL R0, R0, UR6 ;  /* 0x0000000600007c20 */ /* 0x000fc80008400000 */
[----:B------:R2:W3:Y:S02]  /*ecf0*/  F2I.U32.TRUNC.NTZ R15, R0 ;  /* 0x00000000000f7305 */ /* 0x0004e4000020f000 */
[----:B------:R-:W-:Y:S05]  /*ed00*/  @!P0 BRA `(.L_x_300) ;  /* 0x0000000000288947 */ /* 0x000fea0003800000 */
[----:B--2---:R-:W2:Y:S02]  /*ed10*/  LDC R0, c[0x0][0x634] ;  /* 0x00018d00ff007b82 */ /* 0x004ea40000000800 */
[----:B--2---:R-:W-:-:S05]  /*ed20*/  IADD3 R7, P0, R19, R0, RZ ;  /* 0x0000000013077210 */ /* 0x004fca0007f1e0ff */
[----:B------:R-:W-:-:S04]  /*ed30*/  IMAD.X R11, RZ, RZ, R22, P0 ;  /* 0x000000ffff0b7224 */ /* 0x000fc800000e0616 */
[----:B0-----:R-:W-:-:S04]  /*ed40*/  IMAD.WIDE.U32 R2, R11, R8, RZ ;  /* 0x000000080b027225 */ /* 0x001fc800078e00ff */
[----:B------:R-:W-:-:S04]  /*ed50*/  IMAD.WIDE.U32 R4, P0, R7, R9, R2 ;  /* 0x0000000907047225 */ /* 0x000fc80007800002 */
[----:B------:R-:W-:-:S04]  /*ed60*/  IMAD.WIDE.U32 R2, R7, R8, RZ ;  /* 0x0000000807027225 */ /* 0x000fc800078e00ff */
[----:B------:R-:W-:Y:S01]  /*ed70*/  IMAD.X R7, RZ, RZ, RZ, P0 ;  /* 0x000000ffff077224 */ /* 0x000fe200000e06ff */
[----:B------:R-:W-:Y:S01]  /*ed80*/  IADD3 RZ, P0, R3, R4, RZ ;  /* 0x0000000403ff7210 */ /* 0x000fe20007f1e0ff */
[----:B------:R-:W-:-:S04]  /*ed90*/  IMAD.MOV.U32 R6, RZ, RZ, R5 ;  /* 0x000000ffff067224 */ /* 0x000fc800078e0005 */
[----:B------:R-:W-:-:S08]  /*eda0*/  IMAD.WIDE.U32.X R6, R11, R9, R6, P0 ;  /* 0x000000090b067225 */ /* 0x000fd000000e0406 */
.L_x_300:
[-CC-:B0-----:R-:W-:Y:S01]  /*edb0*/  SHF.R.U64 R11, R6, R10.reuse, R7.reuse ;  /* 0x0000000a060b7219 */ /* 0x181fe20000001207 */
[----:B------:R-:W0:Y:S01]  /*edc0*/  LDC.64 R20, c[0x0][0x640] ;  /* 0x00019000ff147b82 */ /* 0x000e220000000a00 */
[----:B--2---:R-:W-:Y:S01]  /*edd0*/  SHF.R.U32.HI R0, RZ, R10, R7 ;  /* 0x0000000aff007219 */ /* 0x004fe20000011607 */
[----:B------:R-:W-:Y:S01]  /*ede0*/  IMAD.MOV.U32 R2, RZ, RZ, R19 ;  /* 0x000000ffff027224 */ /* 0x000fe200078e0013 */
[----:B------:R-:W-:Y:S01]  /*edf0*/  IADD3 R5, P0, RZ, -R11, RZ ;  /* 0x8000000bff057210 */ /* 0x000fe20007f1e0ff */
[----:B---3--:R-:W-:Y:S01]  /*ee00*/  IMAD.MOV R15, RZ, RZ, -R15 ;  /* 0x000000ffff0f7224 */ /* 0x008fe200078e0a0f */
[----:B------:R-:W-:Y:S01]  /*ee10*/  ULDC UR6, c[0x0][0x154] ;  /* 0x0000550000067ab9 */ /* 0x000fe20000000800 */
[----:B------:R-:W-:Y:S02]  /*ee20*/  IMAD.MOV.U32 R7, RZ, RZ, 0x1 ;  /* 0x00000001ff077424 */ /* 0x000fe400078e00ff */
[----:B------:R-:W2:Y:S01]  /*ee30*/  LDC R4, c[0x0][0x618] ;  /* 0x00018600ff047b82 */ /* 0x000ea20000000800 */
[----:B------:R-:W-:-:S02]  /*ee40*/  IMAD.X R3, RZ, RZ, ~R0, P0 ;  /* 0x000000ffff037224 */ /* 0x000fc400000e0e00 */
[----:B------:R-:W-:Y:S02]  /*ee50*/  IMAD R17, R17, R15, R14 ;  /* 0x0000000f11117224 */ /* 0x000fe400078e020e */
[-C--:B------:R-:W-:Y:S02]  /*ee60*/  IMAD R0, R3, R12.reuse, RZ ;  /* 0x0000000c03007224 */ /* 0x080fe400078e02ff */
[----:B------:R-:W-:Y:S01]  /*ee70*/  IMAD.MOV.U32 R3, RZ, RZ, R22 ;  /* 0x000000ffff037224 */ /* 0x000fe200078e0016 */
[----:B------:R-:W3:Y:S01]  /*ee80*/  LDC R6, c[0x0][0x608] ;  /* 0x00018200ff067b82 */ /* 0x000ee20000000800 */
[----:B------:R-:W-:-:S04]  /*ee90*/  IMAD.WIDE.U32 R2, R5, R12, R2 ;  /* 0x0000000c05027225 */ /* 0x000fc800078e0002 */
[----:B------:R-:W-:-:S03]  /*eea0*/  IMAD R5, R5, R13, R0 ;  /* 0x0000000d05057224 */ /* 0x000fc600078e0200 */
[----:B------:R-:W5:Y:S01]  /*eeb0*/  LDC R18, c[0x0][0x658] ;  /* 0x00019600ff127b82 */ /* 0x000f620000000800 */
[----:B------:R-:W-:Y:S01]  /*eec0*/  I2FP.F32.U32 R0, R16 ;  /* 0x0000001000007245 */ /* 0x000fe20000201000 */
[----:B------:R-:W-:Y:S01]  /*eed0*/  IMAD.IADD R3, R3, 0x1, R5 ;  /* 0x0000000103037824 */ /* 0x000fe200078e0205 */
[----:B0-----:R-:W-:Y:S01]  /*eee0*/  ISETP.NE.U32.AND P0, PT, R20, RZ, PT ;  /* 0x000000ff1400720c */ /* 0x001fe20003f05070 */
[----:B------:R-:W-:Y:S02]  /*eef0*/  IMAD.MOV.U32 R5, RZ, RZ, -0x1 ;  /* 0xffffffffff057424 */ /* 0x000fe400078e00ff */
[----:B------:R-:W-:Y:S02]  /*ef00*/  FMUL R0, R0, UR6 ;  /* 0x0000000600007c20 */ /* 0x000fe40008400000 */
[----:B------:R-:W0:Y:S01]  /*ef10*/  LDC R15, c[0x0][0x148] ;  /* 0x00005200ff0f7b82 */ /* 0x000e220000000800 */
[----:B--2---:R-:W-:Y:S01]  /*ef20*/  SHF.R.U64 R10, R2, R4, R3 ;  /* 0x00000004020a7219 */ /* 0x004fe20000001203 */
[----:B------:R2:W0:Y:S01]  /*ef30*/  F2I.U32.TRUNC.NTZ R13, R0 ;  /* 0x00000000000d7305 */ /* 0x000422000020f000 */
[----:B------:R-:W-:-:S02]  /*ef40*/  ISETP.NE.AND.EX P0, PT, R21, RZ, PT, P0 ;  /* 0x000000ff1500720c */ /* 0x000fc40003f05300 */
[----:B------:R-:W-:-:S03]  /*ef50*/  SHF.R.U32.HI R3, RZ, R4, R3 ;  /* 0x00000004ff037219 */ /* 0x000fc60000011603 */
[----:B------:R-:W0:Y:S01]  /*ef60*/  LDC R14, c[0x0][0x600] ;  /* 0x00018000ff0e7b82 */ /* 0x000e220000000800 */
[-CC-:B---3--:R-:W-:Y:S02]  /*ef70*/  SHF.R.U64 R8, R10, R6.reuse, R3.reuse ;  /* 0x000000060a087219 */ /* 0x188fe40000001203 */
[----:B------:R-:W-:-:S05]  /*ef80*/  SHF.R.U32.HI R3, RZ, R6, R3 ;  /* 0x00000006ff037219 */ /* 0x000fca0000011603 */
[----:B------:R-:W3:Y:S01]  /*ef90*/  LDC R22, c[0x0][0x648] ;  /* 0x00019200ff167b82 */ /* 0x000ee20000000800 */
[-CC-:B-----5:R-:W-:Y:S02]  /*efa0*/  SHF.R.U64 R12, R8, R18.reuse, R3.reuse ;  /* 0x00000012080c7219 */ /* 0x1a0fe40000001203 */
[-C--:B------:R-:W-:Y:S02]  /*efb0*/  SHF.L.U32 R5, R5, R18.reuse, RZ ;  /* 0x0000001205057219 */ /* 0x080fe400000006ff */
[-C--:B------:R-:W-:Y:S01]  /*efc0*/  SHF.R.U32.HI R3, RZ, R18.reuse, R3 ;  /* 0x00000012ff037219 */ /* 0x080fe20000011603 */
[----:B------:R-:W-:Y:S01]  /*efd0*/  IMAD.MOV.U32 R2, RZ, RZ, R12 ;  /* 0x000000ffff027224 */ /* 0x000fe200078e000c */
[----:B------:R-:W-:Y:S01]  /*efe0*/  SHF.L.U32 R18, R7, R18, RZ ;  /* 0x0000001207127219 */ /* 0x000fe200000006ff */
[----:B------:R-:W0:Y:S01]  /*eff0*/  LDC R23, c[0x0][0x638] ;  /* 0x00018e00ff177b82 */ /* 0x000e220000000800 */
[----:B------:R-:W-:-:S07]  /*f000*/  LOP3.LUT R19, RZ, R5, RZ, 0x33, !PT ;  /* 0x00000005ff137212 */ /* 0x000fce00078e33ff */
[----:B------:R-:W0:Y:S01]  /*f010*/  LDC R24, c[0x0][0x610] ;  /* 0x00018400ff187b82 */ /* 0x000e220000000800 */
[----:B--2---:R-:W-:Y:S05]  /*f020*/  @!P0 BRA `(.L_x_301) ;  /* 0x0000000000288947 */ /* 0x004fea0003800000 */
[----:B------:R-:W2:Y:S02]  /*f030*/  LDC R7, c[0x0][0x64c] ;  /* 0x00019300ff077b82 */ /* 0x000ea40000000800 */
[----:B--2---:R-:W-:-:S05]  /*f040*/  IADD3 R7, P0, R12, R7, RZ ;  /* 0x000000070c077210 */ /* 0x004fca0007f1e0ff */
        /* <DEDUP_REMOVED lines=8> */
.L_x_301:
[----:B---3--:R-:W-:Y:S01]  /*f0d0*/  SHF.R.U64 R0, R2, R22, R3 ;  /* 0x0000001602007219 */ /* 0x008fe20000001203 */
[----:B0-----:R-:W-:Y:S01]  /*f0e0*/  VIADD R7, R14, 0xffffffff ;  /* 0xffffffff0e077836 */ /* 0x001fe20000000000 */
[----:B------:R-:W-:Y:S01]  /*f0f0*/  LOP3.LUT R5, R8, R19, RZ, 0xc0, !PT ;  /* 0x0000001308057212 */ /* 0x000fe200078ec0ff */
[----:B------:R-:W-:Y:S02]  /*f100*/  IMAD.MOV R13, RZ, RZ, -R13 ;  /* 0x000000ffff0d7224 */ /* 0x000fe400078e0a0d */
[----:B------:R-:W-:Y:S02]  /*f110*/  IMAD.MOV R3, RZ, RZ, -R0 ;  /* 0x000000ffff037224 */ /* 0x000fe400078e0a00 */
[----:B------:R-:W-:Y:S01]  /*f120*/  IMAD R2, R18, R0, R5 ;  /* 0x0000000012027224 */ /* 0x000fe200078e0205 */
[----:B------:R-:W-:Y:S01]  /*f130*/  LOP3.LUT R5, R10, R7, RZ, 0xc0, !PT ;  /* 0x000000070a057212 */ /* 0x000fe200078ec0ff */
[----:B------:R-:W-:Y:S02]  /*f140*/  @P2 IMAD R17, R15, R13, R16 ;  /* 0x0000000d0f112224 */ /* 0x000fe400078e0210 */
[----:B------:R-:W-:-:S02]  /*f150*/  IMAD R0, R3, R23, R12 ;  /* 0x0000001703007224 */ /* 0x000fc400078e020c */
[----:B------:R-:W-:Y:S02]  /*f160*/  IMAD.MOV.U32 R4, RZ, RZ, 0x1 ;  /* 0x00000001ff047424 */ /* 0x000fe400078e00ff */
[----:B------:R-:W-:Y:S02]  /*f170*/  IMAD R2, R2, R24, R17 ;  /* 0x0000001802027224 */ /* 0x000fe400078e0211 */
[----:B------:R-:W-:Y:S01]  /*f180*/  IMAD R3, R0, R14, R5 ;  /* 0x0000000e00037224 */ /* 0x000fe200078e0205 */
[----:B------:R-:W-:-:S04]  /*f190*/  PRMT R0, R4, 0x7610, R0 ;  /* 0x0000761004007816 */ /* 0x000fc80000000000 */
[----:B------:R-:W-:Y:S02]  /*f1a0*/  SEL R4, R3, R2, !P2 ;  /* 0x0000000203047207 */ /* 0x000fe40005000000 */
[----:B------:R-:W-:-:S03]  /*f1b0*/  SEL R2, R2, R3, !P2 ;  /* 0x0000000302027207 */ /* 0x000fc60005000000 */
[----:B------:R2:W-:Y:S04]  /*f1c0*/  STL [R1+0x90], R4 ;  /* 0x0000900401007387 */ /* 0x0005e80000100800 */
[----:B------:R2:W-:Y:S04]  /*f1d0*/  STL [R1+0x7c], R11 ;  /* 0x00007c0b01007387 */ /* 0x0005e80000100800 */
[----:B------:R2:W-:Y:S02]  /*f1e0*/  STL [R1+0x8c], R2 ;  /* 0x00008c0201007387 */ /* 0x0005e40000100800 */
.L_x_299:
[----:B------:R-:W-:Y:S01]  /*f1f0*/  LOP3.LUT P0, RZ, R0, 0xff, RZ, 0xc0, !PT ;  /* 0x000000ff00ff7812 */ /* 0x000fe2000780c0ff */
[----:B------:R-:W-:-:S12]  /*f200*/  ULOP3.LUT UR30, UR30, 0x1, URZ, 0x3c, !UPT ;  /* 0x000000011e1e7892 */ /* 0x000fd8000f8e3c3f */
[----:B------:R-:W-:Y:S05]  /*f210*/  @P0 BRA `(.L_x_302) ;  /* 0xffffff2400a80947 */ /* 0x000fea000383ffff */
[----:B------:R-:W-:Y:S05]  /*f220*/  EXIT ;  /* 0x000000000000794d */ /* 0x000fea0003800000 */
.L_x_18:
[----:B------:R-:W-:-:S08]  /*f230*/  ISETP.NE.AND P0, PT, RZ, UR6, PT ;  /* 0x00000006ff007c0c */ /* 0x000fd0000bf05270 */
[----:B0123--:R-:W0:-:S00]  /*f240*/  USETMAXREG.DEALLOC.CTAPOOL 0x28 ;  /* 0x00000028000079c8 */ /* 0x00fe0000080e0500 */
[----:B------:R-:W-:Y:S05]  /*f250*/  @P0 EXIT ;  /* 0x000000000000094d */ /* 0x000fea0003800000 */
[----:B0-----:R-:W-:Y:S01]  /*f260*/  LOP3.LUT P0, RZ, R0, 0xff, RZ, 0xc0, !PT ;  /* 0x000000ff00ff7812 */ /* 0x001fe2000780c0ff */
[----:B------:R-:W-:Y:S02]  /*f270*/  IMAD.MOV.U32 R0, RZ, RZ, 0x1 ;  /* 0x00000001ff007424 */ /* 0x000fe400078e00ff */
[----:B------:R-:W-:-:S10]  /*f280*/  IMAD.MOV.U32 R8, RZ, RZ, RZ ;  /* 0x000000ffff087224 */ /* 0x000fd400078e00ff */
[----:B------:R-:W-:Y:S05]  /*f290*/  @!P0 BRA `(.L_x_303) ;  /* 0x0000000c00988947 */ /* 0x000fea0003800000 */
[----:B------:R-:W0:Y:S01]  /*f2a0*/  S2UR UR5, SR_CgaCtaId ;  /* 0x00000000000579c3 */ /* 0x000e220000008800 */
[----:B------:R-:W-:Y:S01]  /*f2b0*/  UMOV UR7, 0x1 ;  /* 0x0000000100077882 */ /* 0x000fe20000000000 */
[----:B------:R-:W-:Y:S01]  /*f2c0*/  LOP3.LUT P0, RZ, R2, 0x1f, RZ, 0xc0, !PT ;  /* 0x0000001f02ff7812 */ /* 0x000fe2000780c0ff */
[----:B------:R-:W-:Y:S01]  /*f2d0*/  ULDC UR17, c[0x0][0x658] ;  /* 0x0001960000117ab9 */ /* 0x000fe20000000800 */
[----:B------:R-:W-:Y:S01]  /*f2e0*/  UMOV UR6, 0xffffffff ;  /* 0xffffffff00067882 */ /* 0x000fe20000000000 */
[----:B------:R-:W-:Y:S01]  /*f2f0*/  BSSY B0, `(.L_x_303) ;  /* 0x00000e0000007945 */ /* 0x000fe20003800000 */
[----:B------:R-:W-:Y:S01]  /*f300*/  USHF.L.U32 UR6, UR6, UR17, URZ ;  /* 0x0000001106067299 */ /* 0x000fe2000800063f */
[C---:B------:R-:W-:Y:S01]  /*f310*/  ISETP.NE.AND P3, PT, R3.reuse, RZ, PT ;  /* 0x000000ff0300720c */ /* 0x040fe20003f65270 */
[----:B------:R-:W-:Y:S01]  /*f320*/  IMAD.MOV.U32 R9, RZ, RZ, 0x1 ;  /* 0x00000001ff097424 */ /* 0x000fe200078e00ff */
[----:B------:R-:W-:Y:S01]  /*f330*/  ISETP.NE.OR P0, PT, R3, RZ, !P0 ;  /* 0x000000ff0300720c */ /* 0x000fe20004705670 */
[----:B------:R-:W-:Y:S01]  /*f340*/  IMAD.MOV.U32 R0, RZ, RZ, 0x1 ;  /* 0x00000001ff007424 */ /* 0x000fe200078e00ff */
[----:B------:R-:W-:Y:S01]  /*f350*/  ULDC UR16, c[0x0][0x600] ;  /* 0x0001800000107ab9 */ /* 0x000fe20000000800 */
[----:B------:R-:W-:Y:S01]  /*f360*/  IMAD.MOV.U32 R8, RZ, RZ, RZ ;  /* 0x000000ffff087224 */ /* 0x000fe200078e00ff */
[----:B------:R-:W-:Y:S01]  /*f370*/  UMOV UR24, 0x5 ;  /* 0x0000000500187882 */ /* 0x000fe20000000000 */
[----:B------:R-:W-:-:S02]  /*f380*/  UIADD3 UR35, UR14, 0x1, URZ ;  /* 0x000000010e237890 */ /* 0x000fc4000fffe03f */
[----:B------:R-:W-:Y:S02]  /*f390*/  ULOP3.LUT UR34, UR13, 0x2, URZ, 0xfc, !UPT ;  /* 0x000000020d227892 */ /* 0x000fe4000f8efc3f */
[----:B------:R-:W-:Y:S02]  /*f3a0*/  UIADD3 UR16, UR16, -0x1, URZ ;  /* 0xffffffff10107890 */ /* 0x000fe4000fffe03f */
[----:B------:R-:W-:Y:S02]  /*f3b0*/  USHF.L.U32 UR17, UR7, UR17, URZ ;  /* 0x0000001107117299 */ /* 0x000fe4000800063f */
[----:B------:R-:W-:Y:S02]  /*f3c0*/  ULOP3.LUT UR22, URZ, UR6, URZ, 0x33, !UPT ;  /* 0x000000063f167292 */ /* 0x000fe4000f8e333f */
[----:B0-----:R-:W-:Y:S02]  /*f3d0*/  ULOP3.LUT UR4, UR5, 0x1, URZ, 0xc0, !UPT ;  /* 0x0000000105047892 */ /* 0x001fe4000f8ec03f */
[----:B------:R-:W-:-:S02]  /*f3e0*/  USHF.R.U32.HI UR29, URZ, 0x1, UR5 ;  /* 0x000000013f1d7899 */ /* 0x000fc40008011605 */
[----:B------:R-:W-:Y:S02]  /*f3f0*/  USHF.L.U32 UR18, UR5, 0x7, URZ ;  /* 0x0000000705127899 */ /* 0x000fe4000800063f */
[----:B------:R-:W-:Y:S02]  /*f400*/  USHF.L.U32 UR19, UR5, 0xd, URZ ;  /* 0x0000000d05137899 */ /* 0x000fe4000800063f */
[----:B------:R-:W-:Y:S02]  /*f410*/  ULOP3.LUT UR5, UR5, 0xfffffffe, URZ, 0xc0, !UPT ;  /* 0xfffffffe05057892 */ /* 0x000fe4000f8ec03f */
[----:B------:R-:W-:Y:S02]  /*f420*/  UISETP.GT.U32.AND UP0, UPT, UR4, 0xffff, UPT ;  /* 0x0000ffff0400788c */ /* 0x000fe4000bf04070 */
[----:B------:R-:W-:Y:S02]  /*f430*/  USHF.L.U32 UR23, UR7, UR5, URZ ;  /* 0x0000000507177299 */ /* 0x000fe4000800063f */
[----:B------:R-:W-:-:S02]  /*f440*/  ULOP3.LUT UR5, UR5, 0x1, URZ, 0xfc, !UPT ;  /* 0x0000000105057892 */ /* 0x000fc4000f8efc3f */
[----:B------:R-:W-:Y:S02]  /*f450*/  USEL UR4, UR4, 0xffff, !UP0 ;  /* 0x0000ffff04047887 */ /* 0x000fe4000c000000 */
[----:B------:R-:W-:Y:S02]  /*f460*/  USHF.L.U32 UR5, UR7, UR5, URZ ;  /* 0x0000000507057299 */ /* 0x000fe4000800063f */
[----:B------:R-:W-:Y:S02]  /*f470*/  ULOP3.LUT UR4, UR4, 0xffff, URZ, 0xc0, !UPT ;  /* 0x0000ffff04047892 */ /* 0x000fe4000f8ec03f */
[----:B------:R-:W-:Y:S02]  /*f480*/  ULOP3.LUT UR18, UR18, 0x80, URZ, 0xc0, !UPT ;  /* 0x0000008012127892 */ /* 0x000fe4000f8ec03f */
[----:B------:R-:W-:Y:S02]  /*f490*/  ULOP3.LUT UR19, UR19, 0x2000, URZ, 0xc0, !UPT ;  /* 0x0000200013137892 */ /* 0x000fe4000f8ec03f */
[----:B------:R-:W-:-:S02]  /*f4a0*/  ULOP3.LUT UR23, UR23, UR5, URZ, 0xfc, !UPT ;  /* 0x0000000517177292 */ /* 0x000fc4000f8efc3f */
[----:B------:R-:W-:Y:S01]  /*f4b0*/  USHF.L.U32 UR24, UR24, UR4, URZ ;  /* 0x0000000418187299 */ /* 0x000fe2000800063f */
[----:B------:R-:W-:-:S11]  /*f4c0*/  ULDC.64 UR30, c[0x0][0x198] ;  /* 0x00006600001e7ab9 */ /* 0x000fd60000000a00 */
.L_x_315:
[----:B------:R-:W-:-:S03]  /*f4d0*/  UMOV UR4, 0xffffffff ;  /* 0xffffffff00047882 */ /* 0x000fc60000000000 */
[----:B01----:R-:W-:Y:S05]  /*f4e0*/  BRA.DIV UR4, `(.L_x_304) ;  /* 0x00000016042c7947 */ /* 0x003fea000b800000 */
[----:B------:R-:W-:-:S13]  /*f4f0*/  ELECT P1, URZ, PT ;  /* 0x00000000003f782f */ /* 0x000fda0003820000 */
.L_x_335:
[----:B------:R-:W0:Y:S01]  /*f500*/  LDC R2, c[0x0][0x28c] ;  /* 0x0000a300ff027b82 */ /* 0x000e220000000800 */
[----:B------:R-:W-:Y:S01]  /*f510*/  BSSY B1, `(.L_x_305) ;  /* 0x0000040000017945 */ /* 0x000fe20003800000 */
[----:B0-----:R-:W-:-:S13]  /*f520*/  ISETP.LT.OR P1, PT, R2, 0x1, !P1 ;  /* 0x000000010200780c */ /* 0x001fda0004f21670 */
[----:B------:R-:W-:Y:S05]  /*f530*/  @P1 BRA `(.L_x_306) ;  /* 0x0000000000f41947 */ /* 0x000fea0003800000 */
[----:B------:R-:W2:Y:S04]  /*f540*/  LDL.LU R4, [R1+0x90] ;  /* 0x0000900001047983 */ /* 0x000ea80000300800 */
[----:B------:R-:W3:Y:S01]  /*f550*/  LDL.LU R3, [R1+0x8c] ;  /* 0x00008c0001037983 */ /* 0x000ee20000300800 */
[----:B------:R-:W-:Y:S02]  /*f560*/  IMAD.MOV.U32 R12, RZ, RZ, RZ ;  /* 0x000000ffff0c7224 */ /* 0x000fe400078e00ff */
[----:B------:R-:W-:Y:S02]  /*f570*/  IMAD.U32 R13, RZ, RZ, UR35 ;  /* 0x00000023ff0d7e24 */ /* 0x000fe4000f8e00ff */
[----:B------:R-:W-:Y:S01]  /*f580*/  IMAD.MOV.U32 R2, RZ, RZ, R0 ;  /* 0x000000ffff027224 */ /* 0x000fe200078e0000 */
[----:B--2---:R-:W-:-:S02]  /*f590*/  LEA R6, R4, UR18, 0x8 ;  /* 0x0000001204067c11 */ /* 0x004fc4000f8e40ff */
[----:B---3--:R-:W-:Y:S01]  /*f5a0*/  LEA R4, R3, UR29, 0x1 ;  /* 0x0000001d03047c11 */ /* 0x008fe2000f8e08ff */
[----:B------:R-:W-:-:S04]  /*f5b0*/  IMAD.MOV.U32 R3, RZ, RZ, R8 ;  /* 0x000000ffff037224 */ /* 0x000fc800078e0008 */
[----:B------:R-:W-:-:S07]  /*f5c0*/  IMAD.SHL.U32 R7, R4, 0x20, RZ ;  /* 0x0000002004077824 */ /* 0x000fce00078e00ff */
.L_x_310:
[----:B------:R-:W0:Y:S01]  /*f5d0*/  S2R R5, SR_CgaCtaId ;  /* 0x0000000000057919 */ /* 0x000e220000008800 */
[----:B------:R-:W-:-:S04]  /*f5e0*/  MOV R4, 0x400 ;  /* 0x0000040000047802 */ /* 0x000fc80000000f00 */
[----:B0-----:R-:W-:Y:S02]  /*f5f0*/  LEA R10, R5, R4, 0x18 ;  /* 0x00000004050a7211 */ /* 0x001fe400078ec0ff */
[----:B------:R-:W-:Y:S01]  /*f600*/  SHF.L.U32 R4, R2, 0x1f, RZ ;  /* 0x0000001f02047819 */ /* 0x000fe200000006ff */
[----:B------:R-:W0:Y:S02]  /*f610*/  @!P3 LDC R5, c[0x0][0x500] ;  /* 0x00014000ff05bb82 */ /* 0x000e240000000800 */
[----:B------:R-:W-:-:S04]  /*f620*/  IMAD R11, R3, 0x8, R10 ;  /* 0x00000008030b7824 */ /* 0x000fc800078e020a */
[----:B------:R-:W1:Y:S02]  /*f630*/  SYNCS.PHASECHK.TRANS64.TRYWAIT P1, [R11+URZ+0x58], R4 ;  /* 0x000058040b0075a7 */ /* 0x000e64000802017f */
[----:B-1----:R-:W-:Y:S05]  /*f640*/  @!P1 BRA `(.L_x_307) ;  /* 0x0000001000f49947 */ /* 0x002fea0003800000 */
.L_x_336:
[----:B------:R-:W-:Y:S01]  /*f650*/  UPRMT UR4, UR34, 0x9910, URZ ;  /* 0x0000991022047896 */ /* 0x000fe2000800003f */
[----:B0-----:R0:W-:Y:S03]  /*f660*/  @!P3 SYNCS.ARRIVE.TRANS64 RZ, [R11+URZ], R5 ;  /* 0x000000050bffb9a7 */ /* 0x0011e6000800003f */
[----:B------:R-:W-:-:S06]  /*f670*/  UISETP.NE.AND UP0, UPT, UR4, 0x2, UPT ;  /* 0x000000020400788c */ /* 0x000fcc000bf05270 */
[----:B------:R-:W-:-:S13]  /*f680*/  PLOP3.LUT P1, PT, PT, PT, UP0, 0x80, 0x0 ;  /* 0x000000000000781c */ /* 0x000fda0003f2f008 */
[----:B0-----:R-:W-:Y:S05]  /*f690*/  @P1 BRA `(.L_x_308) ;  /* 0x0000000000041947 */ /* 0x001fea0003800000 */
[----:B------:R-:W-:Y:S01]  /*f6a0*/  BPT.TRAP 0x1 ;  /* 0x000000040000795c */ /* 0x000fe20000300000 */
.L_x_308:
[----:B------:R-:W-:Y:S05]  /*f6b0*/  @P0 BRA `(.L_x_309) ;  /* 0x0000000000040947 */ /* 0x000fea0003800000 */
[----:B------:R-:W-:Y:S01]  /*f6c0*/  BPT.TRAP 0x1 ;  /* 0x000000040000795c */ /* 0x000fe20000300000 */
.L_x_309:
[----:B------:R-:W2:Y:S01]  /*f6d0*/  LDL R5, [R1+0x7c] ;  /* 0x00007c0001057983 */ /* 0x000ea20000100800 */
[----:B-1----:R-:W-:Y:S01]  /*f6e0*/  LEA R4, R3, UR29, 0x1 ;  /* 0x0000001d03047c11 */ /* 0x002fe2000f8e08ff */
[----:B------:R-:W-:Y:S01]  /*f6f0*/  VIADD R13, R13, 0xffffffff ;  /* 0xffffffff0d0d7836 */ /* 0x000fe20000000000 */
[----:B------:R-:W-:Y:S01]  /*f700*/  R2UR UR8, R3 ;  /* 0x00000000030872ca */ /* 0x000fe200000e0000 */
[----:B------:R-:W-:Y:S01]  /*f710*/  UIADD3 UR4, UP0, UR30, 0xf0, URZ ;  /* 0x000000f01e047890 */ /* 0x000fe2000ff1e03f */
[----:B------:R-:W-:Y:S01]  /*f720*/  R2UR UR27, R10 ;  /* 0x000000000a1b72ca */ /* 0x000fe200000e0000 */
[----:B------:R-:W-:Y:S01]  /*f730*/  IMAD.U32 R4, R4, 0x800, R10 ;  /* 0x0000080004047824 */ /* 0x000fe200078e000a */
[----:B------:R-:W-:Y:S01]  /*f740*/  R2UR UR9, R11 ;  /* 0x000000000b0972ca */ /* 0x000fe200000e0000 */
[----:B------:R-:W-:Y:S01]  /*f750*/  UIADD3 UR32, UP1, UR30, 0x1f0, URZ ;  /* 0x000001f01e207890 */ /* 0x000fe2000ff3e03f */
[----:B------:R-:W-:Y:S01]  /*f760*/  R2UR UR11, R7 ;  /* 0x00000000070b72ca */ /* 0x000fe200000e0000 */
[----:B------:R-:W-:Y:S01]  /*f770*/  UPRMT UR25, URZ, 0x5410, UR24 ;  /* 0x000054103f197896 */ /* 0x000fe20008000018 */
[----:B------:R-:W-:Y:S01]  /*f780*/  R2UR UR5, R4 ;  /* 0x00000000040572ca */ /* 0x000fe200000e0000 */
[----:B------:R-:W-:Y:S01]  /*f790*/  VIADD R3, R3, 0x1 ;  /* 0x0000000103037836 */ /* 0x000fe20000000000 */
[----:B------:R-:W-:Y:S01]  /*f7a0*/  R2UR UR10, R12 ;  /* 0x000000000c0a72ca */ /* 0x000fe200000e0000 */
[----:B------:R-:W-:Y:S01]  /*f7b0*/  UPRMT UR36, URZ, 0x5410, UR23 ;  /* 0x000054103f247896 */ /* 0x000fe20008000017 */
[----:B------:R-:W-:Y:S01]  /*f7c0*/  R2UR UR28, R6 ;  /* 0x00000000061c72ca */ /* 0x000fe200000e0000 */
[----:B------:R-:W-:Y:S01]  /*f7d0*/  ULEA UR8, UR8, UR19, 0xe ;  /* 0x0000001308087291 */ /* 0x000fe2000f8e703f */
[----:B------:R-:W-:Y:S01]  /*f7e0*/  ISETP.GT.AND P4, PT, R13, 0x1, PT ;  /* 0x000000010d00780c */ /* 0x000fe20003f84270 */
[----:B------:R-:W-:Y:S01]  /*f7f0*/  UIADD3.X UR33, URZ, UR31, URZ, UP1, !UPT ;  /* 0x0000001f3f217290 */ /* 0x000fe20008ffe43f */
[C---:B------:R-:W-:Y:S01]  /*f800*/  ISETP.NE.AND P1, PT, R3.reuse, 0xb, PT ;  /* 0x0000000b0300780c */ /* 0x040fe20003f25270 */
[----:B------:R-:W-:Y:S01]  /*f810*/  UIADD3 UR27, UR27, 0xb180, UR8 ;  /* 0x0000b1801b1b7890 */ /* 0x000fe2000fffe008 */
[----:B------:R-:W-:Y:S01]  /*f820*/  VIADD R12, R12, 0x40 ;  /* 0x000000400c0c7836 */ /* 0x000fe20000000000 */
[----:B------:R-:W-:Y:S01]  /*f830*/  UMOV UR6, 0x0 ;  /* 0x0000000000067882 */ /* 0x000fe20000000000 */
[----:B------:R-:W-:Y:S01]  /*f840*/  UMOV UR7, 0x10000000 ;  /* 0x1000000000077882 */ /* 0x000fe20000000000 */
[----:B------:R-:W-:Y:S01]  /*f850*/  UIADD3 UR26, UR5, 0x180, URZ ;  /* 0x00000180051a7890 */ /* 0x000fe2000fffe03f */
[----:B------:R-:W-:Y:S01]  /*f860*/  SEL R3, R3, RZ, P1 ;  /* 0x000000ff03037207 */ /* 0x000fe20000800000 */
[----:B------:R-:W-:-:S05]  /*f870*/  UIADD3.X UR5, URZ, UR31, URZ, UP0, !UPT ;  /* 0x0000001f3f057290 */ /* 0x000fca00087fe43f */
[----:B------:R-:W-:Y:S01]  /*f880*/  UMOV UR8, UR26 ;  /* 0x0000001a00087c82 */ /* 0x000fe20008000000 */
[----:B--2---:R-:W-:Y:S02]  /*f890*/  R2UR UR12, R5 ;  /* 0x00000000050c72ca */ /* 0x004fe400000e0000 */
[----:B------:R-:W-:-:S04]  /*f8a0*/  SEL R5, RZ, 0x1, P1 ;  /* 0x00000001ff057807 */ /* 0x000fc80000800000 */
[----:B------:R-:W-:-:S07]  /*f8b0*/  LOP3.LUT R2, R2, R5, RZ, 0x3c, !PT ;  /* 0x0000000502027212 */ /* 0x000fce00078e3cff */
[----:B------:R0:W-:Y:S02]  /*f8c0*/  UTMALDG.3D.MULTICAST [UR8], [UR4], UR25, desc[UR6] ;  /* 0x00000608040073b4 */ /* 0x0001e40008011819 */
[----:B0-----:R-:W-:Y:S01]  /*f8d0*/  UMOV UR8, UR27 ;  /* 0x0000001b00087c82 */ /* 0x001fe20008000000 */
[----:B------:R-:W-:Y:S02]  /*f8e0*/  UMOV UR11, UR28 ;  /* 0x0000001c000b7c82 */ /* 0x000fe40008000000 */
[----:B------:R0:W-:Y:S02]  /*f8f0*/  UTMALDG.3D.MULTICAST [UR8], [UR32], UR36, desc[UR6] ;  /* 0x00000608200073b4 */ /* 0x0001e40008011824 */
[----:B0-----:R-:W-:Y:S05]  /*f900*/  @P4 BRA `(.L_x_310) ;  /* 0xfffffffc00304947 */ /* 0x001fea000383ffff */
.L_x_306:
[----:B------:R-:W-:Y:S05]  /*f910*/  BSYNC B1 ;  /* 0x0000000000017941 */ /* 0x000fea0003800000 */
.L_x_305:
[----:B------:R-:W2:Y:S01]  /*f920*/  LDL.LU R15, [R1+0x84] ;  /* 0x00008400010f7983 */ /* 0x000ea20000300800 */
[----:B------:R-:W-:Y:S01]  /*f930*/  LOP3.LUT P5, RZ, R9, 0xff, RZ, 0xc0, !PT ;  /* 0x000000ff09ff7812 */ /* 0x000fe200078ac0ff */
[----:B------:R-:W-:Y:S01]  /*f940*/  VIADD R8, R8, UR14 ;  /* 0x0000000e08087c36 */ /* 0x000fe20008000000 */
[----:B------:R-:W-:Y:S01]  /*f950*/  UISETP.GE.U32.AND UP0, UPT, UR14, 0xb, UPT ;  /* 0x0000000b0e00788c */ /* 0x000fe2000bf06070 */
[----:B------:R-:W3:Y:S01]  /*f960*/  LDL.LU R14, [R1+0x88] ;  /* 0x00008800010e7983 */ /* 0x000ee20000300800 */
[----:B------:R-:W-:Y:S01]  /*f970*/  IMAD.U32 R5, RZ, RZ, UR14 ;  /* 0x0000000eff057e24 */ /* 0x000fe2000f8e00ff */
[----:B------:R-:W-:Y:S01]  /*f980*/  ULDC.64 UR4, c[0x0][0x650] ;  /* 0x0001940000047ab9 */ /* 0x000fe20000000a00 */
[----:B------:R-:W-:Y:S01]  /*f990*/  ISETP.GT.U32.AND P1, PT, R8, 0xa, PT ;  /* 0x0000000a0800780c */ /* 0x000fe20003f24070 */
[----:B------:R-:W-:Y:S01]  /*f9a0*/  BSSY B1, `(.L_x_311) ;  /* 0x0000072000017945 */ /* 0x000fe20003800000 */
[----:B------:R-:W-:Y:S02]  /*f9b0*/  PLOP3.LUT P4, PT, PT, PT, UP0, 0x80, 0x0 ;  /* 0x000000000000781c */ /* 0x000fe40003f8f008 */
[----:B------:R-:W-:-:S02]  /*f9c0*/  ISETP.LT.U32.AND P1, PT, R5, 0xb, P1 ;  /* 0x0000000b0500780c */ /* 0x000fc40000f21070 */
[----:B------:R-:W-:Y:S01]  /*f9d0*/  PRMT R9, RZ, 0x7610, R9 ;  /* 0x00007610ff097816 */ /* 0x000fe20000000009 */
[----:B------:R-:W0:Y:S01]  /*f9e0*/  @P5 S2R R3, SR_CgaCtaId ;  /* 0x0000000000035919 */ /* 0x000e220000008800 */
[----:B------:R-:W-:-:S04]  /*f9f0*/  @P5 MOV R2, 0x400 ;  /* 0x0000040000025802 */ /* 0x000fc80000000f00 */
[----:B0-----:R-:W-:Y:S01]  /*fa00*/  @P5 LEA R4, R3, R2, 0x18 ;  /* 0x0000000203045211 */ /* 0x001fe200078ec0ff */
[----:B------:R-:W-:-:S03]  /*fa10*/  IMAD.WIDE.U32 R2, R8, -0x45d1745d, RZ ;  /* 0xba2e8ba308027825 */ /* 0x000fc600078e00ff */
[----:B------:R0:W-:Y:S02]  /*fa20*/  @P5 SYNCS.ARRIVE.TRANS64.A1T0 RZ, [R4+URZ+0xe8], RZ ;  /* 0x0000e8ff04ff59a7 */ /* 0x0001e4000810003f */
[----:B------:R-:W-:Y:S02]  /*fa30*/  SHF.R.U32.HI R5, RZ, 0x3, R3 ;  /* 0x00000003ff057819 */ /* 0x000fe40000011603 */
[----:B------:R-:W-:Y:S02]  /*fa40*/  SEL R3, RZ, 0x1, !P1 ;  /* 0x00000001ff037807 */ /* 0x000fe40004800000 */
[----:B------:R-:W-:Y:S01]  /*fa50*/  PRMT R2, RZ, 0x7610, R2 ;  /* 0x00007610ff027816 */ /* 0x000fe20000000002 */
[----:B------:R-:W-:Y:S01]  /*fa60*/  IMAD R8, R5, -0xb, R8 ;  /* 0xfffffff505087824 */ /* 0x000fe200078e0208 */
[----:B------:R-:W-:Y:S01]  /*fa70*/  LOP3.LUT R0, R0, R3, RZ, 0x3c, !PT ;  /* 0x0000000300007212 */ /* 0x000fe200078e3cff */
[----:B0-----:R-:W-:Y:S02]  /*fa80*/  IMAD.MOV.U32 R4, RZ, RZ, -0x1 ;  /* 0xffffffffff047424 */ /* 0x001fe400078e00ff */
[----:B------:R-:W-:Y:S01]  /*fa90*/  IMAD.MOV.U32 R3, RZ, RZ, -0x1 ;  /* 0xffffffffff037424 */ /* 0x000fe200078e00ff */
[----:B------:R-:W-:Y:S01]  /*faa0*/  @P4 LOP3.LUT R0, R0, 0x1, R5, 0x78, !PT ;  /* 0x0000000100004812 */ /* 0x000fe200078e7805 */
[----:B------:R-:W-:Y:S01]  /*fab0*/  IMAD.MOV.U32 R5, RZ, RZ, -0x1 ;  /* 0xffffffffff057424 */ /* 0x000fe200078e00ff */
[----:B---3--:R-:W-:-:S04]  /*fac0*/  IADD3 R14, P5, R14, UR20, RZ ;  /* 0x000000140e0e7c10 */ /* 0x008fc8000ffbe0ff */
[----:B--2---:R-:W-:Y:S01]  /*fad0*/  IADD3.X R15, R15, UR15, RZ, P5, !PT ;  /* 0x0000000f0f0f7c10 */ /* 0x004fe2000affe4ff */
[----:B------:R0:W-:Y:S01]  /*fae0*/  STL [R1+0x88], R14 ;  /* 0x0000880e01007387 */ /* 0x0001e20000100800 */
[----:B------:R-:W-:-:S03]  /*faf0*/  ISETP.GE.U32.AND P1, PT, R14, UR4, PT ;  /* 0x000000040e007c0c */ /* 0x000fc6000bf26070 */
[----:B------:R0:W-:Y:S01]  /*fb00*/  STL [R1+0x84], R15 ;  /* 0x0000840f01007387 */ /* 0x0001e20000100800 */
[----:B------:R-:W-:-:S03]  /*fb10*/  ISETP.GE.U32.AND.EX P1, PT, R15, UR5, PT, P1 ;  /* 0x000000050f007c0c */ /* 0x000fc6000bf26110 */
[----:B------:R0:W-:Y:S04]  /*fb20*/  STL [R1+0x8c], R5 ;  /* 0x00008c0501007387 */ /* 0x0001e80000100800 */
[----:B------:R0:W-:Y:S04]  /*fb30*/  STL [R1+0x90], R4 ;  /* 0x0000900401007387 */ /* 0x0001e80000100800 */
[----:B------:R0:W-:Y:S02]  /*fb40*/  STL [R1+0x7c], R3 ;  /* 0x00007c0301007387 */ /* 0x0001e40000100800 */
[----:B------:R-:W-:Y:S05]  /*fb50*/  @P1 BRA `(.L_x_312) ;  /* 0x0000000400581947 */ /* 0x000fea0003800000 */
[----:B------:R-:W-:Y:S01]  /*fb60*/  ULDC.64 UR4, c[0x0][0x628] ;  /* 0x00018a0000047ab9 */ /* 0x000fe20000000a00 */
[----:B------:R-:W1:Y:S01]  /*fb70*/  S2R R12, SR_CTAID.X ;  /* 0x00000000000c7919 */ /* 0x000e620000002500 */
[----:B------:R-:W-:Y:S01]  /*fb80*/  ISETP.NE.U32.AND P1, PT, RZ, UR4, PT ;  /* 0x00000004ff007c0c */ /* 0x000fe2000bf25070 */
[----:B------:R-:W-:Y:S01]  /*fb90*/  ULDC UR7, c[0x0][0x630] ;  /* 0x00018c0000077ab9 */ /* 0x000fe20000000800 */
[----:B------:R-:W-:Y:S01]  /*fba0*/  IMAD.MOV.U32 R2, RZ, RZ, R14 ;  /* 0x000000ffff027224 */ /* 0x000fe200078e000e */
[----:B------:R-:W2:Y:S01]  /*fbb0*/  S2R R10, SR_CTAID.Y ;  /* 0x00000000000a7919 */ /* 0x000ea20000002600 */
[----:B------:R-:W-:Y:S01]  /*fbc0*/  ISETP.NE.AND.EX P1, PT, RZ, UR5, PT, P1 ;  /* 0x00000005ff007c0c */ /* 0x000fe2000bf25310 */
[----:B0-----:R-:W-:-:S12]  /*fbd0*/  IMAD.MOV.U32 R3, RZ, RZ, R15 ;  /* 0x000000ffff037224 */ /* 0x001fd800078e000f */
[----:B------:R-:W-:Y:S05]  /*fbe0*/  @!P1 BRA `(.L_x_313) ;  /* 0x0000000000289947 */ /* 0x000fea0003800000 */
[----:B------:R-:W-:Y:S02]  /*fbf0*/  ULDC UR6, c[0x0][0x634] ;  /* 0x00018d0000067ab9 */ /* 0x000fe40000000800 */
[----:B------:R-:W-:-:S05]  /*fc00*/  IADD3 R7, P1, R14, UR6, RZ ;  /* 0x000000060e077c10 */ /* 0x000fca000ff3e0ff */
[----:B------:R-:W-:-:S04]  /*fc10*/  IMAD.X R11, RZ, RZ, R15, P1 ;  /* 0x000000ffff0b7224 */ /* 0x000fc800008e060f */
[----:B------:R-:W-:-:S04]  /*fc20*/  IMAD.WIDE.U32 R4, R11, UR4, RZ ;  /* 0x000000040b047c25 */ /* 0x000fc8000f8e00ff */
[----:B------:R-:W-:-:S04]  /*fc30*/  IMAD.WIDE.U32 R4, P1, R7, UR5, R4 ;  /* 0x0000000507047c25 */ /* 0x000fc8000f820004 */
[----:B------:R-:W-:-:S04]  /*fc40*/  IMAD.WIDE.U32 R6, R7, UR4, RZ ;  /* 0x0000000407067c25 */ /* 0x000fc8000f8e00ff */
[----:B------:R-:W-:Y:S01]  /*fc50*/  IMAD.X R3, RZ, RZ, RZ, P1 ;  /* 0x000000ffff037224 */ /* 0x000fe200008e06ff */
[----:B------:R-:W-:Y:S01]  /*fc60*/  IADD3 RZ, P1, R7, R4, RZ ;  /* 0x0000000407ff7210 */ /* 0x000fe20007f3e0ff */
[----:B------:R-:W-:-:S04]  /*fc70*/  IMAD.MOV.U32 R2, RZ, RZ, R5 ;  /* 0x000000ffff027224 */ /* 0x000fc800078e0005 */
[----:B------:R-:W-:-:S08]  /*fc80*/  IMAD.WIDE.U32.X R2, R11, UR5, R2, P1 ;  /* 0x000000050b027c25 */ /* 0x000fd000088e0402 */
.L_x_313:
[--C-:B------:R-:W-:Y:S01]  /*fc90*/  SHF.R.U64 R11, R2, UR7, R3.reuse ;  /* 0x00000007020b7c19 */ /* 0x100fe20008001203 */
[----:B------:R-:W-:Y:S01]  /*fca0*/  ULDC.64 UR4, c[0x0][0x620] ;  /* 0x0001880000047ab9 */ /* 0x000fe20000000a00 */
[----:B------:R-:W-:Y:S01]  /*fcb0*/  SHF.R.U32.HI R2, RZ, UR7, R3 ;  /* 0x00000007ff027c19 */ /* 0x000fe20008011603 */
[----:B------:R-:W-:Y:S01]  /*fcc0*/  IMAD.MOV.U32 R3, RZ, RZ, R15 ;  /* 0x000000ffff037224 */ /* 0x000fe200078e000f */
[----:B------:R-:W-:Y:S01]  /*fcd0*/  IADD3 R5, P1, RZ, -R11, RZ ;  /* 0x8000000bff057210 */ /* 0x000fe20007f3e0ff */
[----:B------:R-:W0:Y:S01]  /*fce0*/  LDC R7, c[0x0][0x144] ;  /* 0x00005100ff077b82 */ /* 0x000e220000000800 */
[----:B-1----:R-:W-:Y:S01]  /*fcf0*/  I2FP.F32.U32 R6, R12 ;  /* 0x0000000c00067245 */ /* 0x002fe20000201000 */
[----:B------:R-:W-:Y:S01]  /*fd00*/  ULDC.64 UR8, c[0x0][0x640] ;  /* 0x0001900000087ab9 */ /* 0x000fe20000000a00 */
[----:B------:R-:W-:Y:S01]  /*fd10*/  ULDC UR6, c[0x0][0x608] ;  /* 0x0001820000067ab9 */ /* 0x000fe20000000800 */
[----:B------:R-:W-:Y:S01]  /*fd20*/  IMAD.X R2, RZ, RZ, ~R2, P1 ;  /* 0x000000ffff027224 */ /* 0x000fe200008e0e02 */
[----:B------:R-:W-:-:S03]  /*fd30*/  ISETP.NE.U32.AND P1, PT, RZ, UR8, PT ;  /* 0x00000008ff007c0c */ /* 0x000fc6000bf25070 */
[----:B------:R-:W-:Y:S01]  /*fd40*/  IMAD R4, R2, UR4, RZ ;  /* 0x0000000402047c24 */ /* 0x000fe2000f8e02ff */
[----:B------:R-:W1:Y:S01]  /*fd50*/  LDC R15, c[0x0][0x148] ;  /* 0x00005200ff0f7b82 */ /* 0x000e620000000800 */
[----:B------:R-:W-:Y:S01]  /*fd60*/  IMAD.MOV.U32 R2, RZ, RZ, R14 ;  /* 0x000000ffff027224 */ /* 0x000fe200078e000e */
[----:B------:R-:W-:-:S03]  /*fd70*/  ISETP.NE.AND.EX P1, PT, RZ, UR9, PT, P1 ;  /* 0x00000009ff007c0c */ /* 0x000fc6000bf25310 */
[----:B------:R-:W-:Y:S01]  /*fd80*/  IMAD.WIDE.U32 R2, R5, UR4, R2 ;  /* 0x0000000405027c25 */ /* 0x000fe2000f8e0002 */
[----:B------:R-:W-:-:S03]  /*fd90*/  ULDC UR4, c[0x0][0x150] ;  /* 0x0000540000047ab9 */ /* 0x000fc60000000800 */
[----:B------:R-:W-:Y:S01]  /*fda0*/  FMUL R6, R6, UR4 ;  /* 0x0000000406067c20 */ /* 0x000fe20008400000 */
[----:B------:R-:W-:Y:S01]  /*fdb0*/  IMAD R5, R5, UR5, R4 ;  /* 0x0000000505057c24 */ /* 0x000fe2000f8e0204 */
[----:B------:R-:W-:Y:S01]  /*fdc0*/  ULDC UR4, c[0x0][0x618] ;  /* 0x0001860000047ab9 */ /* 0x000fe20000000800 */
[----:B------:R-:W-:Y:S02]  /*fdd0*/  ULDC UR5, c[0x0][0x154] ;  /* 0x0000550000057ab9 */ /* 0x000fe40000000800 */
[----:B------:R-:W-:Y:S01]  /*fde0*/  IMAD.IADD R3, R3, 0x1, R5 ;  /* 0x0000000103037824 */ /* 0x000fe200078e0205 */
[----:B------:R-:W3:Y:S04]  /*fdf0*/  F2I.U32.TRUNC.NTZ R6, R6 ;  /* 0x0000000600067305 */ /* 0x000ee8000020f000 */
[----:B------:R-:W-:-:S02]  /*fe00*/  SHF.R.U64 R13, R2, UR4, R3 ;  /* 0x00000004020d7c19 */ /* 0x000fc40008001203 */
[----:B--2---:R-:W-:-:S05]  /*fe10*/  I2FP.F32.U32 R2, R10 ;  /* 0x0000000a00027245 */ /* 0x004fca0000201000 */
[----:B------:R-:W-:Y:S01]  /*fe20*/  FMUL R4, R2, UR5 ;  /* 0x0000000502047c20 */ /* 0x000fe20008400000 */
[----:B------:R-:W-:Y:S01]  /*fe30*/  SHF.R.U32.HI R2, RZ, UR4, R3 ;  /* 0x00000004ff027c19 */ /* 0x000fe20008011603 */
[----:B------:R-:W-:Y:S02]  /*fe40*/  ULDC UR4, c[0x0][0x658] ;  /* 0x0001960000047ab9 */ /* 0x000fe40000000800 */
[----:B------:R2:W4:Y:S01]  /*fe50*/  F2I.U32.TRUNC.NTZ R18, R4 ;  /* 0x0000000400127305 */ /* 0x000522000020f000 */
[----:B------:R-:W-:Y:S01]  /*fe60*/  SHF.R.U64 R16, R13, UR6, R2 ;  /* 0x000000060d107c19 */ /* 0x000fe20008001202 */
[----:B---3--:R-:W-:Y:S01]  /*fe70*/  IMAD.MOV R6, RZ, RZ, -R6 ;  /* 0x000000ffff067224 */ /* 0x008fe200078e0a06 */
[----:B------:R-:W-:-:S03]  /*fe80*/  SHF.R.U32.HI R3, RZ, UR6, R2 ;  /* 0x00000006ff037c19 */ /* 0x000fc60008011602 */
[----:B0-----:R-:W-:Y:S01]  /*fe90*/  IMAD R12, R7, R6, R12 ;  /* 0x00000006070c7224 */ /* 0x001fe200078e020c */
[--C-:B------:R-:W-:Y:S02]  /*fea0*/  SHF.R.U64 R14, R16, UR4, R3.reuse ;  /* 0x00000004100e7c19 */ /* 0x100fe40008001203 */
[----:B------:R-:W-:-:S03]  /*feb0*/  SHF.R.U32.HI R3, RZ, UR4, R3 ;  /* 0x00000004ff037c19 */ /* 0x000fc60008011603 */
[----:B------:R-:W-:Y:S01]  /*fec0*/  IMAD.MOV.U32 R2, RZ, RZ, R14 ;  /* 0x000000ffff027224 */ /* 0x000fe200078e000e */
[----:B--2-4-:R-:W-:Y:S06]  /*fed0*/  @!P1 BRA `(.L_x_314) ;  /* 0x0000000000289947 */ /* 0x014fec0003800000 */
        /* <DEDUP_REMOVED lines=10> */
.L_x_314:
[----:B------:R-:W-:Y:S01]  /*ff80*/  ULDC UR4, c[0x0][0x648] ;  /* 0x0001920000047ab9 */ /* 0x000fe20000000800 */
[----:B------:R-:W-:Y:S01]  /*ff90*/  IMAD.MOV R18, RZ, RZ, -R18 ;  /* 0x000000ffff127224 */ /* 0x000fe200078e0a12 */
[----:B------:R-:W-:Y:S01]  /*ffa0*/  SHF.R.U64 R3, R2, UR4, R3 ;  /* 0x0000000402037c19 */ /* 0x000fe20008001203 */
[----:B------:R-:W-:Y:S01]  /*ffb0*/  ULDC UR4, c[0x0][0x638] ;  /* 0x00018e0000047ab9 */ /* 0x000fe20000000800 */
[----:B------:R-:W-:Y:S01]  /*ffc0*/  LOP3.LUT R2, R16, UR22, RZ, 0xc0, !PT ;  /* 0x0000001610027c12 */ /* 0x000fe2000f8ec0ff */
[----:B-1----:R-:W-:Y:S01]  /*ffd0*/  @P2 IMAD R12, R15, R18, R10 ;  /* 0x000000120f0c2224 */ /* 0x002fe200078e020a */
[----:B------:R-:W-:Y:S01]  /*ffe0*/  LOP3.LUT R13, R13, UR16, RZ, 0xc0, !PT ;  /* 0x000000100d0d7c12 */ /* 0x000fe2000f8ec0ff */
[----:B------:R-:W-:Y:S01]  /*fff0*/  IMAD.MOV R5, RZ, RZ, -R3 ;  /* 0x000000ffff057224 */ /* 0x000fe200078e0a03 */
[----:B------:R-:W-:Y:S01]  /*10000*/  ULDC UR5, c[0x0][0x610] ;  /* 0x0001840000057ab9 */ /* 0x000fe20000000800 */
[----:B------:R-:W-:Y:S02]  /*10010*/  IMAD R3, R3, UR17, R2 ;  /* 0x0000001103037c24 */ /* 0x000fe4000f8e0202 */
[----:B------:R-:W-:Y:S01]  /*10020*/  IMAD R14, R5, UR4, R14 ;  /* 0x00000004050e7c24 */ /* 0x000fe2000f8e020e */
[----:B------:R-:W-:Y:S01]  /*10030*/  ULDC UR4, c[0x0][0x600] ;  /* 0x0001800000047ab9 */ /* 0x000fe20000000800 */
[----:B------:R-:W-:-:S02]  /*10040*/  IMAD R3, R3, UR5, R12 ;  /* 0x0000000503037c24 */ /* 0x000fc4000f8e020c */
[----:B------:R-:W-:Y:S02]  /*10050*/  IMAD R14, R14, UR4, R13 ;  /* 0x000000040e0e7c24 */ /* 0x000fe4000f8e020d */
[----:B------:R-:W-:-:S03]  /*10060*/  IMAD.MOV.U32 R2, RZ, RZ, 0x1 ;  /* 0x00000001ff027424 */ /* 0x000fc600078e00ff */
[----:B------:R-:W-:Y:S02]  /*10070*/  SEL R4, R14, R3, !P2 ;  /* 0x000000030e047207 */ /* 0x000fe40005000000 */
[----:B------:R-:W-:-:S03]  /*10080*/  SEL R3, R3, R14, !P2 ;  /* 0x0000000e03037207 */ /* 0x000fc60005000000 */
[----:B------:R1:W-:Y:S04]  /*10090*/  STL [R1+0x90], R4 ;  /* 0x0000900401007387 */ /* 0x0003e80000100800 */
[----:B------:R1:W-:Y:S04]  /*100a0*/  STL [R1+0x7c], R11 ;  /* 0x00007c0b01007387 */ /* 0x0003e80000100800 */
[----:B------:R1:W-:Y:S02]  /*100b0*/  STL [R1+0x8c], R3 ;  /* 0x00008c0301007387 */ /* 0x0003e40000100800 */
.L_x_312:
[----:B------:R-:W-:Y:S05]  /*100c0*/  BSYNC B1 ;  /* 0x0000000000017941 */ /* 0x000fea0003800000 */
.L_x_311:
[----:B------:R-:W-:-:S13]  /*100d0*/  LOP3.LUT P1, RZ, R2, 0xff, RZ, 0xc0, !PT ;  /* 0x000000ff02ff7812 */ /* 0x000fda000782c0ff */
[----:B------:R-:W-:Y:S05]  /*100e0*/  @P1 BRA `(.L_x_315) ;  /* 0xfffffff000f81947 */ /* 0x000fea000383ffff */
[----:B------:R-:W-:Y:S05]  /*100f0*/  BSYNC B0 ;  /* 0x0000000000007941 */ /* 0x000fea0003800000 */
.L_x_303:
[----:B------:R-:W-:-:S03]  /*10100*/  UMOV UR4, 0xffffffff ;  /* 0xffffffff00047882 */ /* 0x000fc60000000000 */
[----:B------:R-:W-:Y:S05]  /*10110*/  BRA.DIV UR4, `(.L_x_316) ;  /* 0x0000000a04547947 */ /* 0x000fea000b800000 */
[----:B------:R-:W-:-:S13]  /*10120*/  ELECT P0, URZ, PT ;  /* 0x00000000003f782f */ /* 0x000fda0003800000 */
.L_x_339:
[----:B------:R-:W-:Y:S04]  /*10130*/  BSSY B0, `(.L_x_317) ;  /* 0x000006b000007945 */ /* 0x000fe80003800000 */
[----:B------:R-:W-:Y:S05]  /*10140*/  @!P0 BRA `(.L_x_318) ;  /* 0x0000000400a48947 */ /* 0x000fea0003800000 */
[----:B------:R-:W-:-:S04]  /*10150*/  ULOP3.LUT UR4, UR13, 0x2, URZ, 0xfc, !UPT ;  /* 0x000000020d047892 */ /* 0x000fc8000f8efc3f */
[----:B------:R-:W-:-:S06]  /*10160*/  UISETP.NE.AND UP0, UPT, UR4, 0x3, UPT ;  /* 0x000000030400788c */ /* 0x000fcc000bf05270 */
[----:B------:R-:W-:-:S13]  /*10170*/  PLOP3.LUT P0, PT, PT, PT, UP0, 0x80, 0x0 ;  /* 0x000000000000781c */ /* 0x000fda0003f0f008 */
[----:B------:R-:W-:Y:S05]  /*10180*/  @!P0 BRA `(.L_x_319) ;  /* 0x0000000000048947 */ /* 0x000fea0003800000 */
[----:B------:R-:W-:Y:S01]  /*10190*/  BPT.TRAP 0x1 ;  /* 0x000000040000795c */ /* 0x000fe20000300000 */
.L_x_319:
[----:B01----:R-:W0:Y:S01]  /*101a0*/  S2R R3, SR_CgaCtaId ;  /* 0x0000000000037919 */ /* 0x003e220000008800 */
[----:B------:R-:W-:-:S04]  /*101b0*/  MOV R2, 0x400 ;  /* 0x0000040000027802 */ /* 0x000fc80000000f00 */
[----:B0-----:R-:W-:Y:S02]  /*101c0*/  LEA R3, R3, R2, 0x18 ;  /* 0x0000000203037211 */ /* 0x001fe400078ec0ff */
[----:B------:R-:W-:-:S03]  /*101d0*/  SHF.L.U32 R2, R0, 0x1f, RZ ;  /* 0x0000001f00027819 */ /* 0x000fc600000006ff */
[----:B------:R-:W-:-:S04]  /*101e0*/  VIADD R3, R3, 0x58 ;  /* 0x0000005803037836 */ /* 0x000fc80000000000 */
[C---:B------:R-:W-:Y:S02]  /*101f0*/  IMAD R7, R8.reuse, 0x8, R3 ;  /* 0x0000000808077824 */ /* 0x040fe400078e0203 */
[----:B------:R-:W-:Y:S02]  /*10200*/  VIADD R8, R8, 0x1 ;  /* 0x0000000108087836 */ /* 0x000fe40000000000 */
[----:B------:R-:W0:Y:S03]  /*10210*/  SYNCS.PHASECHK.TRANS64.TRYWAIT P0, [R7+URZ], R2 ;  /* 0x00000002070075a7 */ /* 0x000e26000800017f */
[----:B------:R-:W-:-:S04]  /*10220*/  ISETP.NE.AND P1, PT, R8, 0xb, PT ;  /* 0x0000000b0800780c */ /* 0x000fc80003f25270 */
[----:B------:R-:W-:Y:S02]  /*10230*/  SEL R5, RZ, 0x1, P1 ;  /* 0x00000001ff057807 */ /* 0x000fe40000800000 */
[----:B------:R-:W-:Y:S02]  /*10240*/  SEL R8, R8, RZ, P1 ;  /* 0x000000ff08087207 */ /* 0x000fe40000800000 */
[----:B------:R-:W-:-:S03]  /*10250*/  LOP3.LUT R5, R0, R5, RZ, 0x3c, !PT ;  /* 0x0000000500057212 */ /* 0x000fc600078e3cff */
[----:B------:R-:W-:Y:S01]  /*10260*/  IMAD R9, R8, 0x8, R3 ;  /* 0x0000000808097824 */ /* 0x000fe200078e0203 */
[----:B------:R-:W-:Y:S01]  /*10270*/  SHF.L.U32 R4, R5, 0x1f, RZ ;  /* 0x0000001f05047819 */ /* 0x000fe200000006ff */
[----:B0-----:R-:W-:Y:S06]  /*10280*/  @!P0 BRA `(.L_x_320) ;  /* 0x00000008001c8947 */ /* 0x001fec0003800000 */
.L_x_340:
[----:B------:R-:W1:Y:S01]  /*10290*/  SYNCS.PHASECHK.TRANS64.TRYWAIT P0, [R9+URZ], R4 ;  /* 0x00000004090075a7 */ /* 0x000e62000800017f */
[----:B------:R-:W-:-:S05]  /*102a0*/  VIADD R0, R8, 0x1 ;  /* 0x0000000108007836 */ /* 0x000fca0000000000 */
[----:B------:R-:W-:-:S04]  /*102b0*/  ISETP.NE.AND P1, PT, R0, 0xb, PT ;  /* 0x0000000b0000780c */ /* 0x000fc80003f25270 */
[----:B0-----:R-:W-:Y:S02]  /*102c0*/  SEL R2, RZ, 0x1, P1 ;  /* 0x00000001ff027807 */ /* 0x001fe40000800000 */
[----:B------:R-:W-:Y:S02]  /*102d0*/  SEL R0, R0, RZ, P1 ;  /* 0x000000ff00007207 */ /* 0x000fe40000800000 */
[----:B------:R-:W-:-:S03]  /*102e0*/  LOP3.LUT R7, R5, R2, RZ, 0x3c, !PT ;  /* 0x0000000205077212 */ /* 0x000fc600078e3cff */
[----:B------:R-:W-:Y:S01]  /*102f0*/  IMAD R6, R0, 0x8, R3 ;  /* 0x0000000800067824 */ /* 0x000fe200078e0203 */
[----:B------:R-:W-:Y:S01]  /*10300*/  SHF.L.U32 R5, R7, 0x1f, RZ ;  /* 0x0000001f07057819 */ /* 0x000fe200000006ff */
[----:B-1----:R-:W-:Y:S06]  /*10310*/  @!P0 BRA `(.L_x_321) ;  /* 0x00000008000c8947 */ /* 0x002fec0003800000 */
.L_x_341:
[----:B------:R-:W1:Y:S01]  /*10320*/  SYNCS.PHASECHK.TRANS64.TRYWAIT P0, [R6+URZ], R5 ;  /* 0x00000005060075a7 */ /* 0x000e62000800017f */
[----:B------:R-:W-:-:S05]  /*10330*/  VIADD R0, R0, 0x1 ;  /* 0x0000000100007836 */ /* 0x000fca0000000000 */
[----:B------:R-:W-:-:S04]  /*10340*/  ISETP.NE.AND P1, PT, R0, 0xb, PT ;  /* 0x0000000b0000780c */ /* 0x000fc80003f25270 */
[----:B------:R-:W-:Y:S02]  /*10350*/  SEL R2, RZ, 0x1, P1 ;  /* 0x00000001ff027807 */ /* 0x000fe40000800000 */
[----:B------:R-:W-:Y:S02]  /*10360*/  SEL R0, R0, RZ, P1 ;  /* 0x000000ff00007207 */ /* 0x000fe40000800000 */
[----:B------:R-:W-:-:S03]  /*10370*/  LOP3.LUT R7, R7, R2, RZ, 0x3c, !PT ;  /* 0x0000000207077212 */ /* 0x000fc600078e3cff */
[----:B0-----:R-:W-:Y:S01]  /*10380*/  IMAD R9, R0, 0x8, R3 ;  /* 0x0000000800097824 */ /* 0x001fe200078e0203 */
[----:B------:R-:W-:Y:S01]  /*10390*/  SHF.L.U32 R4, R7, 0x1f, RZ ;  /* 0x0000001f07047819 */ /* 0x000fe200000006ff */
[----:B-1----:R-:W-:Y:S06]  /*103a0*/  @!P0 BRA `(.L_x_322) ;  /* 0x0000000400fc8947 */ /* 0x002fec0003800000 */
.L_x_342:
        /* <DEDUP_REMOVED lines=9> */
.L_x_343:
        /* <DEDUP_REMOVED lines=9> */
.L_x_344:
        /* <DEDUP_REMOVED lines=9> */
.L_x_345:
        /* <DEDUP_REMOVED lines=9> */
.L_x_346:
        /* <DEDUP_REMOVED lines=9> */
.L_x_347:
        /* <DEDUP_REMOVED lines=9> */
.L_x_348:
[----:B------:R-:W1:Y:S01]  /*10710*/  SYNCS.PHASECHK.TRANS64.TRYWAIT P0, [R9+URZ], R4 ;  /* 0x00000004090075a7 */ /* 0x000e62000800017f */
[----:B------:R-:W-:-:S05]  /*10720*/  VIADD R0, R0, 0x1 ;  /* 0x0000000100007836 */ /* 0x000fca0000000000 */
[----:B------:R-:W-:-:S04]  /*10730*/  ISETP.NE.AND P1, PT, R0, 0xb, PT ;  /* 0x0000000b0000780c */ /* 0x000fc80003f25270 */
[----:B------:R-:W-:Y:S02]  /*10740*/  SEL R2, RZ, 0x1, P1 ;  /* 0x00000001ff027807 */ /* 0x000fe40000800000 */
[----:B------:R-:W-:Y:S02]  /*10750*/  SEL R0, R0, RZ, P1 ;  /* 0x000000ff00007207 */ /* 0x000fe40000800000 */
[----:B------:R-:W-:Y:S01]  /*10760*/  LOP3.LUT R2, R7, R2, RZ, 0x3c, !PT ;  /* 0x0000000207027212 */ /* 0x000fe200078e3cff */
[----:B-1----:R-:W-:Y:S06]  /*10770*/  @!P0 BRA `(.L_x_329) ;  /* 0x0000000400948947 */ /* 0x002fec0003800000 */
.L_x_349:
[----:B------:R-:W-:Y:S01]  /*10780*/  IMAD R3, R0, 0x8, R3 ;  /* 0x0000000800037824 */ /* 0x000fe200078e0203 */
[----:B------:R-:W-:-:S07]  /*10790*/  SHF.L.U32 R0, R2, 0x1f, RZ ;  /* 0x0000001f02007819 */ /* 0x000fce00000006ff */
.L_x_330:
[----:B--2---:R2:W3:Y:S02]  /*107a0*/  SYNCS.PHASECHK.TRANS64.TRYWAIT P0, [R3+URZ], R0 ;  /* 0x00000000030075a7 */ /* 0x0044e4000800017f */
[----:B---3--:R-:W-:Y:S05]  /*107b0*/  @!P0 NANOSLEEP.SYNCS 0x989680 ;  /* 0x009896800000895d */ /* 0x008fea0003900000 */
[----:B------:R-:W3:Y:S02]  /*107c0*/  @!P0 SYNCS.PHASECHK.TRANS64 P0, [R3+URZ], R0 ;  /* 0x00000000030085a7 */ /* 0x000ee4000800007f */
[----:B---3--:R-:W-:Y:S05]  /*107d0*/  @!P0 BRA `(.L_x_330) ;  /* 0xfffffffc00f08947 */ /* 0x008fea000383ffff */
.L_x_318:
[----:B------:R-:W-:Y:S05]  /*107e0*/  BSYNC B0 ;  /* 0x0000000000007941 */ /* 0x000fea0003800000 */
.L_x_317:
[----:B------:R-:W-:Y:S05]  /*107f0*/  EXIT ;  /* 0x000000000000794d */ /* 0x000fea0003800000 */
.L_x_20:
[----:B----4-:R-:W-:-:S04]  /*10800*/  IMAD.U32 R3, RZ, RZ, UR17 ;  /* 0x00000011ff037e24 */ /* 0x010fc8000f8e00ff */
[----:B------:R4:W0:Y:S03]  /*10810*/  SYNCS.PHASECHK.TRANS64.TRYWAIT P0, [R3+URZ+-0x8], R0 ;  /* 0xfffff800030075a7 */ /* 0x000826000800017f */
[----:B0-----:R-:W-:Y:S05]  /*10820*/  @!P0 NANOSLEEP.SYNCS 0x989680 ;  /* 0x009896800000895d */ /* 0x001fea0003900000 */
[----:B------:R-:W0:Y:S02]  /*10830*/  @!P0 SYNCS.PHASECHK.TRANS64 P0, [R3+URZ+-0x8], R0 ;  /* 0xfffff800030085a7 */ /* 0x000e24000800007f */
[----:B0-----:R-:W-:Y:S05]  /*10840*/  @!P0 BRA `(.L_x_20) ;  /* 0xfffffffc00ec8947 */ /* 0x001fea000383ffff */
[----:B------:R-:W-:Y:S05]  /*10850*/  BRA `(.L_x_331) ;  /* 0xffffff1000387947 */ /* 0x000fea000383ffff */
.L_x_25:
[----:B-1----:R-:W-:-:S04]  /*10860*/  IMAD.U32 R3, RZ, RZ, UR6 ;  /* 0x00000006ff037e24 */ /* 0x002fc8000f8e00ff */
[----:B------:R1:W2:Y:S03]  /*10870*/  SYNCS.PHASECHK.TRANS64.TRYWAIT P0, [R3+URZ], R0 ;  /* 0x00000000030075a7 */ /* 0x0002a6000800017f */
[----:B--2---:R-:W-:Y:S05]  /*10880*/  @!P0 NANOSLEEP.SYNCS 0x989680 ;  /* 0x009896800000895d */ /* 0x004fea0003900000 */
[----:B------:R-:W2:Y:S02]  /*10890*/  @!P0 SYNCS.PHASECHK.TRANS64 P0, [R3+URZ], R0 ;  /* 0x00000000030085a7 */ /* 0x000ea4000800007f */
[----:B--2---:R-:W-:Y:S05]  /*108a0*/  @!P0 BRA `(.L_x_25) ;  /* 0xfffffffc00ec8947 */ /* 0x004fea000383ffff */
[----:B------:R-:W-:Y:S05]  /*108b0*/  BRA `(.L_x_24) ;  /* 0xffffff1800a47947 */ /* 0x000fea000383ffff */
.L_x_31:
[----:B-----5:R1:W-:Y:S02]  /*108c0*/  STL [R1+0xa4], R0 ;  /* 0x0000a40001007387 */ /* 0x0203e40000100800 */
[----:B-1----:R-:W-:-:S04]  /*108d0*/  IMAD.U32 R0, RZ, RZ, UR9 ;  /* 0x00000009ff007e24 */ /* 0x002fc8000f8e00ff */
[----:B------:R1:W3:Y:S03]  /*108e0*/  SYNCS.PHASECHK.TRANS64.TRYWAIT P0, [R0+URZ], R229 ;  /* 0x000000e5000075a7 */ /* 0x0002e6000800017f */
[----:B---3--:R-:W-:Y:S05]  /*108f0*/  @!P0 NANOSLEEP.SYNCS 0x989680 ;  /* 0x009896800000895d */ /* 0x008fea0003900000 */
[----:B------:R1:W3:Y:S02]  /*10900*/  @!P0 SYNCS.PHASECHK.TRANS64 P0, [R0+URZ], R229 ;  /* 0x000000e5000085a7 */ /* 0x0002e4000800007f */
[----:B-1----:R1:W5:Y:S02]  /*10910*/  LDL.LU R0, [R1+0xa4] ;  /* 0x0000a40001007983 */ /* 0x0023640000300800 */
[----:B-1-3--:R-:W-:Y:S05]  /*10920*/  @!P0 BRA `(.L_x_31) ;  /* 0xfffffffc00e48947 */ /* 0x00afea000383ffff */
[----:B------:R-:W-:Y:S05]  /*10930*/  BRA `(.L_x_30) ;  /* 0xffffff2c000c7947 */ /* 0x000fea000383ffff */
.L_x_39:
[----:B0-----:R-:W-:-:S04]  /*10940*/  IMAD.U32 R25, RZ, RZ, UR17 ;  /* 0x00000011ff197e24 */ /* 0x001fc8000f8e00ff */
[----:B------:R0:W3:Y:S03]  /*10950*/  SYNCS.PHASECHK.TRANS64.TRYWAIT P0, [R25+URZ+0x8], R24 ;  /* 0x00000818190075a7 */ /* 0x0000e6000800017f */
[----:B---3--:R-:W-:Y:S05]  /*10960*/  @!P0 NANOSLEEP.SYNCS 0x989680 ;  /* 0x009896800000895d */ /* 0x008fea0003900000 */
[----:B------:R-:W3:Y:S02]  /*10970*/  @!P0 SYNCS.PHASECHK.TRANS64 P0, [R25+URZ+0x8], R24 ;  /* 0x00000818190085a7 */ /* 0x000ee4000800007f */
[----:B---3--:R-:W-:Y:S05]  /*10980*/  @!P0 BRA `(.L_x_39) ;  /* 0xfffffffc00ec8947 */ /* 0x008fea000383ffff */
[----:B------:R-:W-:Y:S05]  /*10990*/  BRA `(.L_x_332) ;  /* 0xffffff5000247947 */ /* 0x000fea000383ffff */
.L_x_304:
[----:B------:R-:W-:Y:S01]  /*109a0*/  BSSY B1, `(.L_x_333) ;  /* 0x0000006000017945 */ /* 0x000fe20003800000 */
[----:B------:R-:W-:-:S07]  /*109b0*/  IMAD.MOV.U32 R2, RZ, RZ, -0x1 ;  /* 0xffffffffff027424 */ /* 0x000fce00078e00ff */
[----:B------:R-:W-:Y:S05]  /*109c0*/  WARPSYNC.COLLECTIVE R2, `(.L_x_334) ;  /* 0x00000000020c7348 */ /* 0x000fea0003c00000 */
[----:B------:R-:W-:Y:S02]  /*109d0*/  ELECT P1, UR62, PT ;  /* 0x00000000003e782f */ /* 0x000fe40003820000 */
[----:B------:R-:W-:Y:S01]  /*109e0*/  MOV R2, UR62 ;  /* 0x0000003e00027c02 */ /* 0x000fe20008000f00 */
[----:B------:R-:W-:Y:S10]  /*109f0*/  ENDCOLLECTIVE ;  /* 0x000000000000791b */ /* 0x000ff40003800000 */
.L_x_334:
[----:B------:R-:W-:Y:S05]  /*10a00*/  BSYNC B1 ;  /* 0x0000000000017941 */ /* 0x000fea0003800000 */
.L_x_333:
[----:B------:R-:W-:Y:S05]  /*10a10*/  BRA `(.L_x_335) ;  /* 0xffffffe800b87947 */ /* 0x000fea000383ffff */
.L_x_307:
[----:B-1----:R1:W2:Y:S02]  /*10a20*/  SYNCS.PHASECHK.TRANS64.TRYWAIT P1, [R11+URZ+0x58], R4 ;  /* 0x000058040b0075a7 */ /* 0x0022a4000802017f */
[----:B--2---:R-:W-:Y:S05]  /*10a30*/  @!P1 NANOSLEEP.SYNCS 0x989680 ;  /* 0x009896800000995d */ /* 0x004fea0003900000 */
[----:B------:R-:W2:Y:S02]  /*10a40*/  @!P1 SYNCS.PHASECHK.TRANS64 P1, [R11+URZ+0x58], R4 ;  /* 0x000058040b0095a7 */ /* 0x000ea4000802007f */
[----:B--2---:R-:W-:Y:S05]  /*10a50*/  @!P1 BRA `(.L_x_307) ;  /* 0xfffffffc00f09947 */ /* 0x004fea000383ffff */
[----:B------:R-:W-:Y:S05]  /*10a60*/  BRA `(.L_x_336) ;  /* 0xffffffe800f87947 */ /* 0x000fea000383ffff */
.L_x_316:
[----:B------:R-:W-:Y:S01]  /*10a70*/  BSSY B0, `(.L_x_337) ;  /* 0x0000006000007945 */ /* 0x000fe20003800000 */
[----:B------:R-:W-:-:S07]  /*10a80*/  IMAD.MOV.U32 R2, RZ, RZ, -0x1 ;  /* 0xffffffffff027424 */ /* 0x000fce00078e00ff */
[----:B01----:R-:W-:Y:S05]  /*10a90*/  WARPSYNC.COLLECTIVE R2, `(.L_x_338) ;  /* 0x00000000020c7348 */ /* 0x003fea0003c00000 */
[----:B------:R-:W-:Y:S02]  /*10aa0*/  ELECT P1, UR62, PT ;  /* 0x00000000003e782f */ /* 0x000fe40003820000 */
[----:B------:R-:W-:Y:S01]  /*10ab0*/  MOV R2, UR62 ;  /* 0x0000003e00027c02 */ /* 0x000fe20008000f00 */
[----:B01----:R-:W-:Y:S10]  /*10ac0*/  ENDCOLLECTIVE ;  /* 0x000000000000791b */ /* 0x003ff40003800000 */
.L_x_338:
[----:B------:R-:W-:Y:S05]  /*10ad0*/  BSYNC B0 ;  /* 0x0000000000007941 */ /* 0x000fea0003800000 */
.L_x_337:
[----:B------:R-:W-:Y:S01]  /*10ae0*/  PLOP3.LUT P0, PT, P1, PT, PT, 0x80, 0x0 ;  /* 0x000000000000781c */ /* 0x000fe20000f0f070 */
[----:B------:R-:W-:-:S12]  /*10af0*/  BRA `(.L_x_339) ;  /* 0xfffffff4008c7947 */ /* 0x000fd8000383ffff */
.L_x_320:
[----:B0-----:R0:W1:Y:S02]  /*10b00*/  SYNCS.PHASECHK.TRANS64.TRYWAIT P0, [R7+URZ], R2 ;  /* 0x00000002070075a7 */ /* 0x001064000800017f */
[----:B-1----:R-:W-:Y:S05]  /*10b10*/  @!P0 NANOSLEEP.SYNCS 0x989680 ;  /* 0x009896800000895d */ /* 0x002fea0003900000 */
[----:B------:R-:W1:Y:S02]  /*10b20*/  @!P0 SYNCS.PHASECHK.TRANS64 P0, [R7+URZ], R2 ;  /* 0x00000002070085a7 */ /* 0x000e64000800007f */
[----:B-1----:R-:W-:Y:S05]  /*10b30*/  @!P0 BRA `(.L_x_320) ;  /* 0xfffffffc00f08947 */ /* 0x002fea000383ffff */
[----:B------:R-:W-:Y:S05]  /*10b40*/  BRA `(.L_x_340) ;  /* 0xfffffff400d07947 */ /* 0x000fea000383ffff */
.L_x_321:
[----:B0-----:R0:W1:Y:S02]  /*10b50*/  SYNCS.PHASECHK.TRANS64.TRYWAIT P0, [R9+URZ], R4 ;  /* 0x00000004090075a7 */ /* 0x001064000800017f */
[----:B-1----:R-:W-:Y:S05]  /*10b60*/  @!P0 NANOSLEEP.SYNCS 0x989680 ;  /* 0x009896800000895d */ /* 0x002fea0003900000 */
[----:B------:R-:W1:Y:S02]  /*10b70*/  @!P0 SYNCS.PHASECHK.TRANS64 P0, [R9+URZ], R4 ;  /* 0x00000004090085a7 */ /* 0x000e64000800007f */
[----:B-1----:R-:W-:Y:S05]  /*10b80*/  @!P0 BRA `(.L_x_321) ;  /* 0xfffffffc00f08947 */ /* 0x002fea000383ffff */
[----:B------:R-:W-:Y:S05]  /*10b90*/  BRA `(.L_x_341) ;  /* 0xfffffff400e07947 */ /* 0x000fea000383ffff */
.L_x_322:
[----:B0-----:R0:W1:Y:S02]  /*10ba0*/  SYNCS.PHASECHK.TRANS64.TRYWAIT P0, [R6+URZ], R5 ;  /* 0x00000005060075a7 */ /* 0x001064000800017f */
[----:B-1----:R-:W-:Y:S05]  /*10bb0*/  @!P0 NANOSLEEP.SYNCS 0x989680 ;  /* 0x009896800000895d */ /* 0x002fea0003900000 */
[----:B------:R-:W1:Y:S02]  /*10bc0*/  @!P0 SYNCS.PHASECHK.TRANS64 P0, [R6+URZ], R5 ;  /* 0x00000005060085a7 */ /* 0x000e64000800007f */
[----:B-1----:R-:W-:Y:S05]  /*10bd0*/  @!P0 BRA `(.L_x_322) ;  /* 0xfffffffc00f08947 */ /* 0x002fea000383ffff */
[----:B------:R-:W-:Y:S05]  /*10be0*/  BRA `(.L_x_342) ;  /* 0xfffffff400f07947 */ /* 0x000fea000383ffff */
.L_x_323:
[----:B0-----:R0:W1:Y:S02]  /*10bf0*/  SYNCS.PHASECHK.TRANS64.TRYWAIT P0, [R9+URZ], R4 ;  /* 0x00000004090075a7 */ /* 0x001064000800017f */
[----:B-1----:R-:W-:Y:S05]  /*10c00*/  @!P0 NANOSLEEP.SYNCS 0x989680 ;  /* 0x009896800000895d */ /* 0x002fea0003900000 */
[----:B------:R-:W1:Y:S02]  /*10c10*/  @!P0 SYNCS.PHASECHK.TRANS64 P0, [R9+URZ], R4 ;  /* 0x00000004090085a7 */ /* 0x000e64000800007f */
[----:B-1----:R-:W-:Y:S05]  /*10c20*/  @!P0 BRA `(.L_x_323) ;  /* 0xfffffffc00f08947 */ /* 0x002fea000383ffff */
[----:B------:R-:W-:Y:S05]  /*10c30*/  BRA `(.L_x_343) ;  /* 0xfffffff800007947 */ /* 0x000fea000383ffff */
.L_x_324:
[----:B0-----:R0:W1:Y:S02]  /*10c40*/  SYNCS.PHASECHK.TRANS64.TRYWAIT P0, [R6+URZ], R5 ;  /* 0x00000005060075a7 */ /* 0x001064000800017f */
[----:B-1----:R-:W-:Y:S05]  /*10c50*/  @!P0 NANOSLEEP.SYNCS 0x989680 ;  /* 0x009896800000895d */ /* 0x002fea0003900000 */
[----:B------:R-:W1:Y:S02]  /*10c60*/  @!P0 SYNCS.PHASECHK.TRANS64 P0, [R6+URZ], R5 ;  /* 0x00000005060085a7 */ /* 0x000e64000800007f */
[----:B-1----:R-:W-:Y:S05]  /*10c70*/  @!P0 BRA `(.L_x_324) ;  /* 0xfffffffc00f08947 */ /* 0x002fea000383ffff */
[----:B------:R-:W-:Y:S05]  /*10c80*/  BRA `(.L_x_344) ;  /* 0xfffffff800107947 */ /* 0x000fea000383ffff */
.L_x_325:
[----:B0-----:R0:W1:Y:S02]  /*10c90*/  SYNCS.PHASECHK.TRANS64.TRYWAIT P0, [R9+URZ], R4 ;  /* 0x00000004090075a7 */ /* 0x001064000800017f */
[----:B-1----:R-:W-:Y:S05]  /*10ca0*/  @!P0 NANOSLEEP.SYNCS 0x989680 ;  /* 0x009896800000895d */ /* 0x002fea0003900000 */
[----:B------:R-:W1:Y:S02]  /*10cb0*/  @!P0 SYNCS.PHASECHK.TRANS64 P0, [R9+URZ], R4 ;  /* 0x00000004090085a7 */ /* 0x000e64000800007f */
[----:B-1----:R-:W-:Y:S05]  /*10cc0*/  @!P0 BRA `(.L_x_325) ;  /* 0xfffffffc00f08947 */ /* 0x002fea000383ffff */
[----:B------:R-:W-:Y:S05]  /*10cd0*/  BRA `(.L_x_345) ;  /* 0xfffffff800207947 */ /* 0x000fea000383ffff */
.L_x_326:
[----:B0-----:R0:W1:Y:S02]  /*10ce0*/  SYNCS.PHASECHK.TRANS64.TRYWAIT P0, [R6+URZ], R5 ;  /* 0x00000005060075a7 */ /* 0x001064000800017f */
[----:B-1----:R-:W-:Y:S05]  /*10cf0*/  @!P0 NANOSLEEP.SYNCS 0x989680 ;  /* 0x009896800000895d */ /* 0x002fea0003900000 */
[----:B------:R-:W1:Y:S02]  /*10d00*/  @!P0 SYNCS.PHASECHK.TRANS64 P0, [R6+URZ], R5 ;  /* 0x00000005060085a7 */ /* 0x000e64000800007f */
[----:B-1----:R-:W-:Y:S05]  /*10d10*/  @!P0 BRA `(.L_x_326) ;  /* 0xfffffffc00f08947 */ /* 0x002fea000383ffff */
[----:B------:R-:W-:Y:S05]  /*10d20*/  BRA `(.L_x_346) ;  /* 0xfffffff800307947 */ /* 0x000fea000383ffff */
.L_x_327:
[----:B0-----:R0:W1:Y:S02]  /*10d30*/  SYNCS.PHASECHK.TRANS64.TRYWAIT P0, [R9+URZ], R4 ;  /* 0x00000004090075a7 */ /* 0x001064000800017f */
[----:B-1----:R-:W-:Y:S05]  /*10d40*/  @!P0 NANOSLEEP.SYNCS 0x989680 ;  /* 0x009896800000895d */ /* 0x002fea0003900000 */
[----:B------:R-:W1:Y:S02]  /*10d50*/  @!P0 SYNCS.PHASECHK.TRANS64 P0, [R9+URZ], R4 ;  /* 0x00000004090085a7 */ /* 0x000e64000800007f */
[----:B-1----:R-:W-:Y:S05]  /*10d60*/  @!P0 BRA `(.L_x_327) ;  /* 0xfffffffc00f08947 */ /* 0x002fea000383ffff */
[----:B------:R-:W-:Y:S05]  /*10d70*/  BRA `(.L_x_347) ;  /* 0xfffffff800407947 */ /* 0x000fea000383ffff */
.L_x_328:
[----:B0-----:R0:W1:Y:S02]  /*10d80*/  SYNCS.PHASECHK.TRANS64.TRYWAIT P0, [R6+URZ], R5 ;  /* 0x00000005060075a7 */ /* 0x001064000800017f */
[----:B-1----:R-:W-:Y:S05]  /*10d90*/  @!P0 NANOSLEEP.SYNCS 0x989680 ;  /* 0x009896800000895d */ /* 0x002fea0003900000 */
[----:B------:R-:W1:Y:S02]  /*10da0*/  @!P0 SYNCS.PHASECHK.TRANS64 P0, [R6+URZ], R5 ;  /* 0x00000005060085a7 */ /* 0x000e64000800007f */
[----:B-1----:R-:W-:Y:S05]  /*10db0*/  @!P0 BRA `(.L_x_328) ;  /* 0xfffffffc00f08947 */ /* 0x002fea000383ffff */
[----:B------:R-:W-:Y:S05]  /*10dc0*/  BRA `(.L_x_348) ;  /* 0xfffffff800507947 */ /* 0x000fea000383ffff */
.L_x_329:
[----:B-1----:R1:W2:Y:S02]  /*10dd0*/  SYNCS.PHASECHK.TRANS64.TRYWAIT P0, [R9+URZ], R4 ;  /* 0x00000004090075a7 */ /* 0x0022a4000800017f */
[----:B--2---:R-:W-:Y:S05]  /*10de0*/  @!P0 NANOSLEEP.SYNCS 0x989680 ;  /* 0x009896800000895d */ /* 0x004fea0003900000 */
[----:B------:R-:W2:Y:S02]  /*10df0*/  @!P0 SYNCS.PHASECHK.TRANS64 P0, [R9+URZ], R4 ;  /* 0x00000004090085a7 */ /* 0x000ea4000800007f */
[----:B--2---:R-:W-:Y:S05]  /*10e00*/  @!P0 BRA `(.L_x_329) ;  /* 0xfffffffc00f08947 */ /* 0x004fea000383ffff */
[----:B------:R-:W-:Y:S05]  /*10e10*/  BRA `(.L_x_349) ;  /* 0xfffffff800587947 */ /* 0x000fea000383ffff */
.L_x_350:
[----:B------:R-:W-:-:S00]  /*10e20*/  BRA `(.L_x_350) ;  /* 0xfffffffc00fc7947 */ /* 0x000fc0000383ffff */
[----:B------:R-:W-:-:S00]  /*10e30*/  NOP ;  /* 0x0000000000007918 */ /* 0x000fc00000000000 */
        /* <DEDUP_REMOVED lines=12> */
.L_x_351:


//--------------------- .nv.shared._ZN7cutlass13device_kernelINS_4gemm6kernel13GemmUniversalIN4cute5tupleIJiiiiEEENS1_10collective13CollectiveMmaINS1_37MainloopSm90TmaGmmaWarpSpecializedFP8ILi11ENS5_IJNS4_1CILi2EEESB_NSA_ILi1EEEEEENS1_32KernelTmaWarpSpecializedPingpongEEENS5_IJNSA_ILi64EEENSA_ILi256EEESG_EEENS_12float_e4m3_tENS5_IJlSC_lEEESJ_SK_NS4_8TiledMMAINS4_8MMA_AtomIJNS4_4SM904GMMA31MMA_64x256x32_F32E4M3E4M3_SS_TNILNSO_7ScaleInE1ELSQ_1EEEEEENS4_6LayoutINS5_IJSC_SC_SC_EEENS5_IJNSA_ILi0EEESV_SV_EEEEENS5_IJNS4_10UnderscoreESY_SY_EEEEENS4_23SM90_TMA_LOAD_MULTICASTENS4_14ComposedLayoutINS4_7SwizzleILi2ELi4ELi3EEENS4_18smem_ptr_flag_bitsILi8EEENST_INS5_IJNSA_ILi8EEESG_EEENS5_IJSG_SC_EEEEEEEvNS4_8identityES11_S1B_vS1C_EENS_8epilogue10collective6detail29Sm90TmaWarpSpecializedAdapterINS1F_15DefaultEpilogueISJ_SK_SK_NS1E_6thread17LinearCombinationISJ_Li1EffLNS1J_9ScaleType4KindE0ELNS_15FloatRoundStyleE2ESJ_EENS1_15EpilogueDefaultEEEEEvvEEEEvNT_6ParamsE --------------------------
	.section	.nv.shared._ZN7cutlass13device_kernelINS_4gemm6kernel13GemmUniversalIN4cute5tupleIJiiiiEEENS1_10collective13CollectiveMmaINS1_37MainloopSm90TmaGmmaWarpSpecializedFP8ILi11ENS5_IJNS4_1CILi2EEESB_NSA_ILi1EEEEEENS1_32KernelTmaWarpSpecializedPingpongEEENS5_IJNSA_ILi64EEENSA_ILi256EEESG_EEENS_12float_e4m3_tENS5_IJlSC_lEEESJ_SK_NS4_8TiledMMAINS4_8MMA_AtomIJNS4_4SM904GMMA31MMA_64x256x32_F32E4M3E4M3_SS_TNILNSO_7ScaleInE1ELSQ_1EEEEEENS4_6LayoutINS5_IJSC_SC_SC_EEENS5_IJNSA_ILi0EEESV_SV_EEEEENS5_IJNS4_10UnderscoreESY_SY_EEEEENS4_23SM90_TMA_LOAD_MULTICASTENS4_14ComposedLayoutINS4_7SwizzleILi2ELi4ELi3EEENS4_18smem_ptr_flag_bitsILi8EEENST_INS5_IJNSA_ILi8EEESG_EEENS5_IJSG_SC_EEEEEEEvNS4_8identityES11_S1B_vS1C_EENS_8epilogue10collective6detail29Sm90TmaWarpSpecializedAdapterINS1F_15DefaultEpilogueISJ_SK_SK_NS1E_6thread17LinearCombinationISJ_Li1EffLNS1J_9ScaleType4KindE0ELNS_15FloatRoundStyleE2ESJ_EENS1_15EpilogueDefaultEEEEEvvEEEEvNT_6ParamsE,"aw",@nobits
	.sectionflags	@""
	.align	16
	.zero		1024


//--------------------- .nv.shared.reserved.0     --------------------------
	.section	.nv.shared.reserved.0,"aw",@nobits
	.weak		__nv_reservedSMEM_offset_0_alias
	.size		__nv_reservedSMEM_offset_0_alias, 0, 0
	.other		__nv_reservedSMEM_offset_0_alias,@"STO_CUDA_RESERVED_SHARED STV_DEFAULT"
__nv_reservedSMEM_offset_0_alias:
	.zero		0


//--------------------- .nv.global                --------------------------
	.section	.nv.global,"aw",@nobits
.nv.global:
	.type		_ZN39_INTERNAL_1872eac4_4_k_cu_0201de18_34854cute1_E,@object
	.size		_ZN39_INTERNAL_1872eac4_4_k_cu_0201de18_34854cute1_E,(_ZN39_INTERNAL_1872eac4_4_k_cu_0201de18_34854cuda3std3__45__cpo6cbeginE - _ZN39_INTERNAL_1872eac4_4_k_cu_0201de18_34854cute1_E)
_ZN39_INTERNAL_1872eac4_4_k_cu_0201de18_34854cute1_E:
	.zero		1
	.type		_ZN39_INTERNAL_1872eac4_4_k_cu_0201de18_34854cuda3std3__45__cpo6cbeginE,@object
	.size		_ZN39_INTERNAL_1872eac4_4_k_cu_0201de18_34854cuda3std3__45__cpo6cbeginE,(_ZN39_INTERNAL_1872eac4_4_k_cu_0201de18_34854cuda3std3__48in_placeE - _ZN39_INTERNAL_1872eac4_4_k_cu_0201de18_34854cuda3std3__45__cpo6cbeginE)
_ZN39_INTERNAL_1872eac4_4_k_cu_0201de18_34854cuda3std3__45__cpo6cbeginE:
	.zero		1
	.type		_ZN39_INTERNAL_1872eac4_4_k_cu_0201de18_34854cuda3std3__48in_placeE,@object
	.size		_ZN39_INTERNAL_1872eac4_4_k_cu_0201de18_34854cuda3std3__48in_placeE,(_ZN39_INTERNAL_1872eac4_4_k_cu_0201de18_34854cuda3std6ranges3__45__cpo9iter_moveE - _ZN39_INTERNAL_1872eac4_4_k_cu_0201de18_34854cuda3std3__48in_placeE)
_ZN39_INTERNAL_1872eac4_4_k_cu_0201de18_34854cuda3std3__48in_placeE:
	.zero		1
	.type		_ZN39_INTERNAL_1872eac4_4_k_cu_0201de18_34854cuda3std6ranges3__45__cpo9iter_moveE,@object
	.size		_ZN39_INTERNAL_1872eac4_4_k_cu_0201de18_34854cuda3std6ranges3__45__cpo9iter_moveE,(_ZN39_INTERNAL_1872eac4_4_k_cu_0201de18_34854cuda3std3__45__cpo5beginE - _ZN39_INTERNAL_1872eac4_4_k_cu_0201de18_34854cuda3std6ranges3__45__cpo9iter_moveE)
_ZN39_INTERNAL_1872eac4_4_k_cu_0201de18_34854cuda3std6ranges3__45__cpo9iter_moveE:
	.zero		1
	.type		_ZN39_INTERNAL_1872eac4_4_k_cu_0201de18_34854cuda3std3__45__cpo5beginE,@object
	.size		_ZN39_INTERNAL_1872eac4_4_k_cu_0201de18_34854cuda3std3__45__cpo5beginE,(_ZN39_INTERNAL_1872eac4_4_k_cu_0201de18_34854cuda3std3__441_GLOBAL__N__1872eac4_4_k_cu_0201de18_34856ignoreE - _ZN39_INTERNAL_1872eac4_4_k_cu_0201de18_34854cuda3std3__45__cpo5beginE)
_ZN39_INTERNAL_1872eac4_4_k_cu_0201de18_34854cuda3std3__45__cpo5beginE:
	.zero		1
	.type		_ZN39_INTERNAL_1872eac4_4_k_cu_0201de18_34854cuda3std3__441_GLOBAL__N__1872eac4_4_k_cu_0201de18_34856ignoreE,@object
	.size		_ZN39_INTERNAL_1872eac4_4_k_cu_0201de18_34854cuda3std3__441_GLOBAL__N__1872eac4_4_k_cu_0201de18_34856ignoreE,(_ZN39_INTERNAL_1872eac4_4_k_cu_0201de18_34854cute7productE - _ZN39_INTERNAL_1872eac4_4_k_cu_0201de18_34854cuda3std3__441_GLOBAL__N__1872eac4_4_k_cu_0201de18_34856ignoreE)
_ZN39_INTERNAL_1872eac4_4_k_cu_0201de18_34854cuda3std3__441_GLOBAL__N__1872eac4_4_k_cu_0201de18_34856ignoreE:
	.zero		1
	.type		_ZN39_INTERNAL_1872eac4_4_k_cu_0201de18_34854cute7productE,@object
	.size		_ZN39_INTERNAL_1872eac4_4_k_cu_0201de18_34854cute7productE,(_ZN39_INTERNAL_1872eac4_4_k_cu_0201de18_34854cuda3std3__45__cpo3endE - _ZN39_INTERNAL_1872eac4_4_k_cu_0201de18_34854cute7productE)
_ZN39_INTERNAL_1872eac4_4_k_cu_0201de18_34854cute7productE:
	.zero		1
	.type		_ZN39_INTERNAL_1872eac4_4_k_cu_0201de18_34854cuda3std3__45__cpo3endE,@object
	.size		_ZN39_INTERNAL_1872eac4_4_k_cu_0201de18_34854cuda3std3__45__cpo3endE,(_ZN39_INTERNAL_1872eac4_4_k_cu_0201de18_34854cuda3std3__419piecewise_constructE - _ZN39_INTERNAL_1872eac4_4_k_cu_0201de18_34854cuda3std3__45__cpo3endE)
_ZN39_INTERNAL_1872eac4_4_k_cu_0201de18_34854cuda3std3__45__cpo3endE:
	.zero		1
	.type		_ZN39_INTERNAL_1872eac4_4_k_cu_0201de18_34854cuda3std3__419piecewise_constructE,@object
	.size		_ZN39_INTERNAL_1872eac4_4_k_cu_0201de18_34854cuda3std3__419piecewise_constructE,(_ZN39_INTERNAL_1872eac4_4_k_cu_0201de18_34854cuda3std3__45__cpo4cendE - _ZN39_INTERNAL_1872eac4_4_k_cu_0201de18_34854cuda3std3__419piecewise_constructE)
_ZN39_INTERNAL_1872eac4_4_k_cu_0201de18_34854cuda3std3__419piecewise_constructE:
	.zero		1
	.type		_ZN39_INTERNAL_1872eac4_4_k_cu_0201de18_34854cuda3std3__45__cpo4cendE,@object
	.size		_ZN39_INTERNAL_1872eac4_4_k_cu_0201de18_34854cuda3std3__45__cpo4cendE,(_ZN39_INTERNAL_1872eac4_4_k_cu_0201de18_34854cuda3std6ranges3__45__cpo4swapE - _ZN39_INTERNAL_1872eac4_4_k_cu_0201de18_34854cuda3std3__45__cpo4cendE)
_ZN39_INTERNAL_1872eac4_4_k_cu_0201de18_34854cuda3std3__45__cpo4cendE:
	.zero		1
	.type		_ZN39_INTERNAL_1872eac4_4_k_cu_0201de18_34854cuda3std6ranges3__45__cpo4swapE,@object
	.size		_ZN39_INTERNAL_1872eac4_4_k_cu_0201de18_34854cuda3std6ranges3__45__cpo4swapE,(.L_7 - _ZN39_INTERNAL_1872eac4_4_k_cu_0201de18_34854cuda3std6ranges3__45__cpo4swapE)
_ZN39_INTERNAL_1872eac4_4_k_cu_0201de18_34854cuda3std6ranges3__45__cpo4swapE:
	.zero		1
.L_7:


//--------------------- .nv.constant0._ZN7cutlass13device_kernelINS_4gemm6kernel13GemmUniversalIN4cute5tupleIJiiiiEEENS1_10collective13CollectiveMmaINS1_37MainloopSm90TmaGmmaWarpSpecializedFP8ILi11ENS5_IJNS4_1CILi2EEESB_NSA_ILi1EEEEEENS1_32KernelTmaWarpSpecializedPingpongEEENS5_IJNSA_ILi64EEENSA_ILi256EEESG_EEENS_12float_e4m3_tENS5_IJlSC_lEEESJ_SK_NS4_8TiledMMAINS4_8MMA_AtomIJNS4_4SM904GMMA31MMA_64x256x32_F32E4M3E4M3_SS_TNILNSO_7ScaleInE1ELSQ_1EEEEEENS4_6LayoutINS5_IJSC_SC_SC_EEENS5_IJNSA_ILi0EEESV_SV_EEEEENS5_IJNS4_10UnderscoreESY_SY_EEEEENS4_23SM90_TMA_LOAD_MULTICASTENS4_14ComposedLayoutINS4_7SwizzleILi2ELi4ELi3EEENS4_18smem_ptr_flag_bitsILi8EEENST_INS5_IJNSA_ILi8EEESG_EEENS5_IJSG_SC_EEEEEEEvNS4_8identityES11_S1B_vS1C_EENS_8epilogue10collective6detail29Sm90TmaWarpSpecializedAdapterINS1F_15DefaultEpilogueISJ_SK_SK_NS1E_6thread17LinearCombinationISJ_Li1EffLNS1J_9ScaleType4KindE0ELNS_15FloatRoundStyleE2ESJ_EENS1_15EpilogueDefaultEEEEEvvEEEEvNT_6ParamsE --------------------------
	.section	.nv.constant0._ZN7cutlass13device_kernelINS_4gemm6kernel13GemmUniversalIN4cute5tupleIJiiiiEEENS1_10collective13CollectiveMmaINS1_37MainloopSm90TmaGmmaWarpSpecializedFP8ILi11ENS5_IJNS4_1CILi2EEESB_NSA_ILi1EEEEEENS1_32KernelTmaWarpSpecializedPingpongEEENS5_IJNSA_ILi64EEENSA_ILi256EEESG_EEENS_12float_e4m3_tENS5_IJlSC_lEEESJ_SK_NS4_8TiledMMAINS4_8MMA_AtomIJNS4_4SM904GMMA31MMA_64x256x32_F32E4M3E4M3_SS_TNILNSO_7ScaleInE1ELSQ_1EEEEEENS4_6LayoutINS5_IJSC_SC_SC_EEENS5_IJNSA_ILi0EEESV_SV_EEEEENS5_IJNS4_10UnderscoreESY_SY_EEEEENS4_23SM90_TMA_LOAD_MULTICASTENS4_14ComposedLayoutINS4_7SwizzleILi2ELi4ELi3EEENS4_18smem_ptr_flag_bitsILi8EEENST_INS5_IJNSA_ILi8EEESG_EEENS5_IJSG_SC_EEEEEEEvNS4_8identityES11_S1B_vS1C_EENS_8epilogue10collective6detail29Sm90TmaWarpSpecializedAdapterINS1F_15DefaultEpilogueISJ_SK_SK_NS1E_6thread17LinearCombinationISJ_Li1EffLNS1J_9ScaleType4KindE0ELNS_15FloatRoundStyleE2ESJ_EENS1_15EpilogueDefaultEEEEEvvEEEEvNT_6ParamsE,"a",@progbits
	.sectionflags	@""
	.align	4
.nv.constant0._ZN7cutlass13device_kernelINS_4gemm6kernel13GemmUniversalIN4cute5tupleIJiiiiEEENS1_10collective13CollectiveMmaINS1_37MainloopSm90TmaGmmaWarpSpecializedFP8ILi11ENS5_IJNS4_1CILi2EEESB_NSA_ILi1EEEEEENS1_32KernelTmaWarpSpecializedPingpongEEENS5_IJNSA_ILi64EEENSA_ILi256EEESG_EEENS_12float_e4m3_tENS5_IJlSC_lEEESJ_SK_NS4_8TiledMMAINS4_8MMA_AtomIJNS4_4SM904GMMA31MMA_64x256x32_F32E4M3E4M3_SS_TNILNSO_7ScaleInE1ELSQ_1EEEEEENS4_6LayoutINS5_IJSC_SC_SC_EEENS5_IJNSA_ILi0EEESV_SV_EEEEENS5_IJNS4_10UnderscoreESY_SY_EEEEENS4_23SM90_TMA_LOAD_MULTICASTENS4_14ComposedLayoutINS4_7SwizzleILi2ELi4ELi3EEENS4_18smem_ptr_flag_bitsILi8EEENST_INS5_IJNSA_ILi8EEESG_EEENS5_IJSG_SC_EEEEEEEvNS4_8identityES11_S1B_vS1C_EENS_8epilogue10collective6detail29Sm90TmaWarpSpecializedAdapterINS1F_15DefaultEpilogueISJ_SK_SK_NS1E_6thread17LinearCombinationISJ_Li1EffLNS1J_9ScaleType4KindE0ELNS_15FloatRoundStyleE2ESJ_EENS1_15EpilogueDefaultEEEEEvvEEEEvNT_6ParamsE:
	.zero		1664


//--------------------- SYMBOLS --------------------------

	.type		.nv.reservedSmem.offset0,@object
	.size		.nv.reservedSmem.offset0,0x4
